//
// Generated by NVIDIA NVVM Compiler
//
// Compiler Build ID: CL-36424714
// Cuda compilation tools, release 13.0, V13.0.88
// Based on NVVM 20.0.0
//

.version 9.0
.target sm_100
.address_size 64

	// .globl	stddev_batch_f32

.visible .entry stddev_batch_f32(
	.param .u64 .ptr .align 1 stddev_batch_f32_param_0,
	.param .u64 .ptr .align 1 stddev_batch_f32_param_1,
	.param .u64 .ptr .align 1 stddev_batch_f32_param_2,
	.param .u32 stddev_batch_f32_param_3,
	.param .u32 stddev_batch_f32_param_4,
	.param .u64 .ptr .align 1 stddev_batch_f32_param_5,
	.param .u64 .ptr .align 1 stddev_batch_f32_param_6,
	.param .u32 stddev_batch_f32_param_7,
	.param .u64 .ptr .align 1 stddev_batch_f32_param_8
)
{
	.reg .pred 	%p<10>;
	.reg .b32 	%r<24>;
	.reg .b32 	%f<8>;
	.reg .b64 	%rd<29>;
	.reg .b64 	%fd<16>;

	ld.param.u64 	%rd6, [stddev_batch_f32_param_0];
	ld.param.u64 	%rd7, [stddev_batch_f32_param_1];
	ld.param.u64 	%rd8, [stddev_batch_f32_param_2];
	ld.param.u32 	%r12, [stddev_batch_f32_param_3];
	ld.param.u32 	%r13, [stddev_batch_f32_param_4];
	ld.param.u64 	%rd9, [stddev_batch_f32_param_5];
	ld.param.u64 	%rd10, [stddev_batch_f32_param_6];
	ld.param.u32 	%r14, [stddev_batch_f32_param_7];
	ld.param.u64 	%rd11, [stddev_batch_f32_param_8];
	mov.u32 	%r1, %ctaid.y;
	setp.ge.s32 	%p1, %r1, %r14;
	@%p1 bra 	$L__BB0_9;
	cvta.to.global.u64 	%rd12, %rd9;
	mul.wide.u32 	%rd13, %r1, 4;
	add.s64 	%rd14, %rd12, %rd13;
	ld.global.nc.u32 	%r2, [%rd14];
	setp.lt.s32 	%p2, %r2, 1;
	@%p2 bra 	$L__BB0_9;
	cvta.to.global.u64 	%rd15, %rd10;
	add.s64 	%rd1, %rd15, %rd13;
	add.s32 	%r3, %r13, -1;
	mov.u32 	%r15, %ctaid.x;
	mov.u32 	%r4, %ntid.x;
	mov.u32 	%r16, %tid.x;
	mad.lo.s32 	%r23, %r15, %r4, %r16;
	setp.ge.s32 	%p3, %r23, %r12;
	@%p3 bra 	$L__BB0_9;
	cvt.rn.f64.u32 	%fd4, %r2;
	rcp.rn.f64 	%fd1, %fd4;
	cvta.to.global.u64 	%rd2, %rd7;
	cvta.to.global.u64 	%rd3, %rd6;
	cvta.to.global.u64 	%rd4, %rd8;
	ld.global.nc.f32 	%f1, [%rd1];
	cvt.f64.f32 	%fd2, %f1;
	cvta.to.global.u64 	%rd5, %rd11;
	mov.u32 	%r17, %nctaid.x;
	mul.lo.s32 	%r6, %r17, %r4;
	mul.lo.s32 	%r7, %r12, %r1;
	add.s32 	%r8, %r3, %r2;
$L__BB0_4:
	setp.eq.f32 	%p4, %f1, 0f00000000;
	setp.lt.s32 	%p5, %r23, %r8;
	or.pred  	%p6, %p5, %p4;
	selp.f32 	%f7, 0f7FFFFFFF, 0f00000000, %p5;
	@%p6 bra 	$L__BB0_8;
	sub.s32 	%r18, %r23, %r2;
	add.s32 	%r19, %r18, 1;
	max.s32 	%r10, %r19, 0;
	mul.wide.s32 	%rd17, %r23, 4;
	add.s64 	%rd18, %rd4, %rd17;
	ld.global.nc.u32 	%r20, [%rd18+4];
	mul.wide.u32 	%rd19, %r10, 4;
	add.s64 	%rd20, %rd4, %rd19;
	ld.global.nc.u32 	%r21, [%rd20];
	setp.ne.s32 	%p7, %r20, %r21;
	mov.f32 	%f7, 0f7FFFFFFF;
	@%p7 bra 	$L__BB0_8;
	mul.wide.s32 	%rd21, %r23, 8;
	add.s64 	%rd22, %rd3, %rd21;
	ld.global.nc.f64 	%fd5, [%rd22+8];
	mul.wide.u32 	%rd23, %r10, 8;
	add.s64 	%rd24, %rd3, %rd23;
	ld.global.nc.f64 	%fd6, [%rd24];
	sub.f64 	%fd7, %fd5, %fd6;
	add.s64 	%rd25, %rd2, %rd21;
	ld.global.nc.f64 	%fd8, [%rd25+8];
	add.s64 	%rd26, %rd2, %rd23;
	ld.global.nc.f64 	%fd9, [%rd26];
	sub.f64 	%fd10, %fd8, %fd9;
	mul.f64 	%fd11, %fd1, %fd7;
	mul.f64 	%fd12, %fd1, %fd10;
	mul.f64 	%fd13, %fd11, %fd11;
	sub.f64 	%fd3, %fd12, %fd13;
	setp.leu.f64 	%p8, %fd3, 0d0000000000000000;
	mov.f32 	%f7, 0f00000000;
	@%p8 bra 	$L__BB0_8;
	sqrt.rn.f64 	%fd14, %fd3;
	mul.f64 	%fd15, %fd14, %fd2;
	cvt.rn.f32.f64 	%f7, %fd15;
$L__BB0_8:
	add.s32 	%r22, %r23, %r7;
	mul.wide.s32 	%rd27, %r22, 4;
	add.s64 	%rd28, %rd5, %rd27;
	st.global.f32 	[%rd28], %f7;
	add.s32 	%r23, %r23, %r6;
	setp.lt.s32 	%p9, %r23, %r12;
	@%p9 bra 	$L__BB0_4;
$L__BB0_9:
	ret;

}
	// .globl	stddev_many_series_one_param_f32
.visible .entry stddev_many_series_one_param_f32(
	.param .u64 .ptr .align 1 stddev_many_series_one_param_f32_param_0,
	.param .u64 .ptr .align 1 stddev_many_series_one_param_f32_param_1,
	.param .u32 stddev_many_series_one_param_f32_param_2,
	.param .f32 stddev_many_series_one_param_f32_param_3,
	.param .u32 stddev_many_series_one_param_f32_param_4,
	.param .u32 stddev_many_series_one_param_f32_param_5,
	.param .u64 .ptr .align 1 stddev_many_series_one_param_f32_param_6
)
{
	.reg .pred 	%p<68>;
	.reg .b32 	%r<212>;
	.reg .b32 	%f<74>;
	.reg .b64 	%rd<63>;
	.reg .b64 	%fd<306>;

	ld.param.u64 	%rd30, [stddev_many_series_one_param_f32_param_0];
	ld.param.u64 	%rd29, [stddev_many_series_one_param_f32_param_1];
	ld.param.u32 	%r117, [stddev_many_series_one_param_f32_param_2];
	ld.param.f32 	%f35, [stddev_many_series_one_param_f32_param_3];
	ld.param.u32 	%r118, [stddev_many_series_one_param_f32_param_4];
	ld.param.u32 	%r119, [stddev_many_series_one_param_f32_param_5];
	ld.param.u64 	%rd31, [stddev_many_series_one_param_f32_param_6];
	cvta.to.global.u64 	%rd1, %rd30;
	cvta.to.global.u64 	%rd2, %rd31;
	mov.u32 	%r1, %ctaid.x;
	setp.ge.s32 	%p1, %r1, %r118;
	setp.lt.s32 	%p2, %r117, 1;
	or.pred  	%p3, %p2, %p1;
	@%p3 bra 	$L__BB1_126;
	mov.u32 	%r2, %tid.x;
	setp.ge.s32 	%p4, %r2, %r119;
	@%p4 bra 	$L__BB1_4;
	mov.u32 	%r3, %ntid.x;
	mov.u32 	%r154, %r2;
$L__BB1_3:
	mad.lo.s32 	%r120, %r154, %r118, %r1;
	mul.wide.s32 	%rd32, %r120, 4;
	add.s64 	%rd33, %rd2, %rd32;
	mov.b32 	%r121, 2147483647;
	st.global.u32 	[%rd33], %r121;
	add.s32 	%r154, %r154, %r3;
	setp.lt.s32 	%p5, %r154, %r119;
	@%p5 bra 	$L__BB1_3;
$L__BB1_4:
	bar.sync 	0;
	setp.ne.s32 	%p6, %r2, 0;
	@%p6 bra 	$L__BB1_126;
	cvta.to.global.u64 	%rd34, %rd29;
	mul.wide.u32 	%rd35, %r1, 4;
	add.s64 	%rd36, %rd34, %rd35;
	ld.global.nc.u32 	%r167, [%rd36];
	setp.lt.s32 	%p7, %r167, 0;
	setp.ge.s32 	%p8, %r167, %r119;
	or.pred  	%p9, %p7, %p8;
	@%p9 bra 	$L__BB1_126;
	add.s32 	%r182, %r167, %r117;
	cvt.rn.f64.u32 	%fd157, %r117;
	rcp.rn.f64 	%fd1, %fd157;
	min.s32 	%r124, %r182, %r119;
	add.s32 	%r125, %r167, 1;
	max.s32 	%r126, %r124, %r125;
	sub.s32 	%r8, %r126, %r167;
	and.b32  	%r9, %r8, 7;
	sub.s32 	%r127, %r167, %r126;
	setp.gt.u32 	%p10, %r127, -8;
	mov.f64 	%fd305, 0d0000000000000000;
	mov.b32 	%r187, 0;
	mov.f64 	%fd304, %fd305;
	@%p10 bra 	$L__BB1_33;
	and.b32  	%r10, %r8, -8;
	mov.f64 	%fd305, 0d0000000000000000;
	mov.b32 	%r187, 0;
	mul.wide.s32 	%rd4, %r118, 4;
	mov.u32 	%r157, %r187;
$L__BB1_8:
	.pragma "nounroll";
	mad.lo.s32 	%r129, %r167, %r118, %r1;
	mul.wide.s32 	%rd37, %r129, 4;
	add.s64 	%rd3, %rd1, %rd37;
	ld.global.nc.f32 	%f1, [%rd3];
	abs.f32 	%f36, %f1;
	setp.num.f32 	%p11, %f36, %f36;
	@%p11 bra 	$L__BB1_10;
	add.s32 	%r187, %r187, 1;
	bra.uni 	$L__BB1_11;
$L__BB1_10:
	cvt.f64.f32 	%fd159, %f1;
	add.f64 	%fd304, %fd304, %fd159;
	fma.rn.f64 	%fd305, %fd159, %fd159, %fd305;
$L__BB1_11:
	add.s64 	%rd5, %rd3, %rd4;
	ld.global.nc.f32 	%f2, [%rd5];
	abs.f32 	%f37, %f2;
	setp.num.f32 	%p12, %f37, %f37;
	@%p12 bra 	$L__BB1_13;
	add.s32 	%r187, %r187, 1;
	bra.uni 	$L__BB1_14;
$L__BB1_13:
	cvt.f64.f32 	%fd160, %f2;
	add.f64 	%fd304, %fd304, %fd160;
	fma.rn.f64 	%fd305, %fd160, %fd160, %fd305;
$L__BB1_14:
	add.s64 	%rd6, %rd5, %rd4;
	ld.global.nc.f32 	%f3, [%rd6];
	abs.f32 	%f38, %f3;
	setp.num.f32 	%p13, %f38, %f38;
	@%p13 bra 	$L__BB1_16;
	add.s32 	%r187, %r187, 1;
	bra.uni 	$L__BB1_17;
$L__BB1_16:
	cvt.f64.f32 	%fd161, %f3;
	add.f64 	%fd304, %fd304, %fd161;
	fma.rn.f64 	%fd305, %fd161, %fd161, %fd305;
$L__BB1_17:
	add.s64 	%rd7, %rd6, %rd4;
	ld.global.nc.f32 	%f4, [%rd7];
	abs.f32 	%f39, %f4;
	setp.num.f32 	%p14, %f39, %f39;
	@%p14 bra 	$L__BB1_19;
	add.s32 	%r187, %r187, 1;
	bra.uni 	$L__BB1_20;
$L__BB1_19:
	cvt.f64.f32 	%fd162, %f4;
	add.f64 	%fd304, %fd304, %fd162;
	fma.rn.f64 	%fd305, %fd162, %fd162, %fd305;
$L__BB1_20:
	add.s64 	%rd8, %rd7, %rd4;
	ld.global.nc.f32 	%f5, [%rd8];
	abs.f32 	%f40, %f5;
	setp.num.f32 	%p15, %f40, %f40;
	@%p15 bra 	$L__BB1_22;
	add.s32 	%r187, %r187, 1;
	bra.uni 	$L__BB1_23;
$L__BB1_22:
	cvt.f64.f32 	%fd163, %f5;
	add.f64 	%fd304, %fd304, %fd163;
	fma.rn.f64 	%fd305, %fd163, %fd163, %fd305;
$L__BB1_23:
	add.s64 	%rd9, %rd8, %rd4;
	ld.global.nc.f32 	%f6, [%rd9];
	abs.f32 	%f41, %f6;
	setp.num.f32 	%p16, %f41, %f41;
	@%p16 bra 	$L__BB1_25;
	add.s32 	%r187, %r187, 1;
	bra.uni 	$L__BB1_26;
$L__BB1_25:
	cvt.f64.f32 	%fd164, %f6;
	add.f64 	%fd304, %fd304, %fd164;
	fma.rn.f64 	%fd305, %fd164, %fd164, %fd305;
$L__BB1_26:
	add.s64 	%rd10, %rd9, %rd4;
	ld.global.nc.f32 	%f7, [%rd10];
	abs.f32 	%f42, %f7;
	setp.num.f32 	%p17, %f42, %f42;
	@%p17 bra 	$L__BB1_28;
	add.s32 	%r187, %r187, 1;
	bra.uni 	$L__BB1_29;
$L__BB1_28:
	cvt.f64.f32 	%fd165, %f7;
	add.f64 	%fd304, %fd304, %fd165;
	fma.rn.f64 	%fd305, %fd165, %fd165, %fd305;
$L__BB1_29:
	add.s64 	%rd38, %rd10, %rd4;
	ld.global.nc.f32 	%f8, [%rd38];
	abs.f32 	%f43, %f8;
	setp.num.f32 	%p18, %f43, %f43;
	@%p18 bra 	$L__BB1_31;
	add.s32 	%r187, %r187, 1;
	bra.uni 	$L__BB1_32;
$L__BB1_31:
	cvt.f64.f32 	%fd166, %f8;
	add.f64 	%fd304, %fd304, %fd166;
	fma.rn.f64 	%fd305, %fd166, %fd166, %fd305;
$L__BB1_32:
	add.s32 	%r167, %r167, 8;
	add.s32 	%r157, %r157, 8;
	setp.ne.s32 	%p19, %r157, %r10;
	@%p19 bra 	$L__BB1_8;
$L__BB1_33:
	setp.eq.s32 	%p20, %r9, 0;
	@%p20 bra 	$L__BB1_61;
	and.b32  	%r35, %r8, 3;
	setp.lt.u32 	%p21, %r9, 4;
	@%p21 bra 	$L__BB1_48;
	mad.lo.s32 	%r131, %r167, %r118, %r1;
	mul.wide.s32 	%rd39, %r131, 4;
	add.s64 	%rd11, %rd1, %rd39;
	ld.global.nc.f32 	%f9, [%rd11];
	abs.f32 	%f44, %f9;
	setp.num.f32 	%p22, %f44, %f44;
	@%p22 bra 	$L__BB1_37;
	add.s32 	%r187, %r187, 1;
	bra.uni 	$L__BB1_38;
$L__BB1_37:
	cvt.f64.f32 	%fd168, %f9;
	add.f64 	%fd304, %fd304, %fd168;
	fma.rn.f64 	%fd305, %fd168, %fd168, %fd305;
$L__BB1_38:
	mul.wide.s32 	%rd12, %r118, 4;
	add.s64 	%rd13, %rd11, %rd12;
	ld.global.nc.f32 	%f10, [%rd13];
	abs.f32 	%f45, %f10;
	setp.num.f32 	%p23, %f45, %f45;
	@%p23 bra 	$L__BB1_40;
	add.s32 	%r187, %r187, 1;
	bra.uni 	$L__BB1_41;
$L__BB1_40:
	cvt.f64.f32 	%fd169, %f10;
	add.f64 	%fd304, %fd304, %fd169;
	fma.rn.f64 	%fd305, %fd169, %fd169, %fd305;
$L__BB1_41:
	add.s64 	%rd14, %rd13, %rd12;
	ld.global.nc.f32 	%f11, [%rd14];
	abs.f32 	%f46, %f11;
	setp.num.f32 	%p24, %f46, %f46;
	@%p24 bra 	$L__BB1_43;
	add.s32 	%r187, %r187, 1;
	bra.uni 	$L__BB1_44;
$L__BB1_43:
	cvt.f64.f32 	%fd170, %f11;
	add.f64 	%fd304, %fd304, %fd170;
	fma.rn.f64 	%fd305, %fd170, %fd170, %fd305;
$L__BB1_44:
	add.s64 	%rd40, %rd14, %rd12;
	ld.global.nc.f32 	%f12, [%rd40];
	abs.f32 	%f47, %f12;
	setp.num.f32 	%p25, %f47, %f47;
	@%p25 bra 	$L__BB1_46;
	add.s32 	%r187, %r187, 1;
	bra.uni 	$L__BB1_47;
$L__BB1_46:
	cvt.f64.f32 	%fd171, %f12;
	add.f64 	%fd304, %fd304, %fd171;
	fma.rn.f64 	%fd305, %fd171, %fd171, %fd305;
$L__BB1_47:
	add.s32 	%r167, %r167, 4;
$L__BB1_48:
	setp.eq.s32 	%p26, %r35, 0;
	@%p26 bra 	$L__BB1_61;
	setp.eq.s32 	%p27, %r35, 1;
	@%p27 bra 	$L__BB1_57;
	mad.lo.s32 	%r133, %r167, %r118, %r1;
	mul.wide.s32 	%rd41, %r133, 4;
	add.s64 	%rd15, %rd1, %rd41;
	ld.global.nc.f32 	%f13, [%rd15];
	abs.f32 	%f48, %f13;
	setp.num.f32 	%p28, %f48, %f48;
	@%p28 bra 	$L__BB1_52;
	add.s32 	%r187, %r187, 1;
	bra.uni 	$L__BB1_53;
$L__BB1_52:
	cvt.f64.f32 	%fd173, %f13;
	add.f64 	%fd304, %fd304, %fd173;
	fma.rn.f64 	%fd305, %fd173, %fd173, %fd305;
$L__BB1_53:
	mul.wide.s32 	%rd42, %r118, 4;
	add.s64 	%rd43, %rd15, %rd42;
	ld.global.nc.f32 	%f14, [%rd43];
	abs.f32 	%f49, %f14;
	setp.num.f32 	%p29, %f49, %f49;
	@%p29 bra 	$L__BB1_55;
	add.s32 	%r187, %r187, 1;
	bra.uni 	$L__BB1_56;
$L__BB1_55:
	cvt.f64.f32 	%fd174, %f14;
	add.f64 	%fd304, %fd304, %fd174;
	fma.rn.f64 	%fd305, %fd174, %fd174, %fd305;
$L__BB1_56:
	add.s32 	%r167, %r167, 2;
$L__BB1_57:
	and.b32  	%r134, %r8, 1;
	setp.eq.b32 	%p30, %r134, 1;
	not.pred 	%p31, %p30;
	@%p31 bra 	$L__BB1_61;
	mad.lo.s32 	%r135, %r167, %r118, %r1;
	mul.wide.s32 	%rd44, %r135, 4;
	add.s64 	%rd45, %rd1, %rd44;
	ld.global.nc.f32 	%f15, [%rd45];
	abs.f32 	%f50, %f15;
	setp.num.f32 	%p32, %f50, %f50;
	@%p32 bra 	$L__BB1_60;
	add.s32 	%r187, %r187, 1;
	bra.uni 	$L__BB1_61;
$L__BB1_60:
	cvt.f64.f32 	%fd175, %f15;
	add.f64 	%fd304, %fd304, %fd175;
	fma.rn.f64 	%fd305, %fd175, %fd175, %fd305;
$L__BB1_61:
	setp.gt.s32 	%p33, %r182, %r119;
	setp.ne.s32 	%p34, %r187, 0;
	or.pred  	%p35, %p33, %p34;
	@%p35 bra 	$L__BB1_63;
	mul.f64 	%fd176, %fd1, %fd304;
	mul.f64 	%fd177, %fd1, %fd305;
	mul.f64 	%fd178, %fd176, %fd176;
	sub.f64 	%fd179, %fd177, %fd178;
	setp.gt.f64 	%p36, %fd179, 0d0000000000000000;
	sqrt.rn.f64 	%fd180, %fd179;
	cvt.f64.f32 	%fd181, %f35;
	mul.f64 	%fd182, %fd180, %fd181;
	cvt.rn.f32.f64 	%f51, %fd182;
	selp.f32 	%f52, %f51, 0f00000000, %p36;
	add.s32 	%r136, %r182, -1;
	mad.lo.s32 	%r137, %r136, %r118, %r1;
	mul.wide.u32 	%rd46, %r137, 4;
	add.s64 	%rd47, %rd2, %rd46;
	st.global.f32 	[%rd47], %f52;
$L__BB1_63:
	setp.ge.s32 	%p37, %r182, %r119;
	@%p37 bra 	$L__BB1_126;
	cvt.f64.f32 	%fd76, %f35;
	and.b32  	%r58, %r117, 7;
	and.b32  	%r138, %r117, 2147483640;
	neg.s32 	%r59, %r138;
	mul.wide.s32 	%rd57, %r118, 4;
$L__BB1_65:
	sub.s32 	%r186, %r182, %r117;
	mad.lo.s32 	%r139, %r186, %r118, %r1;
	mul.wide.s32 	%rd48, %r139, 4;
	add.s64 	%rd49, %rd1, %rd48;
	ld.global.nc.f32 	%f16, [%rd49];
	mad.lo.s32 	%r63, %r182, %r118, %r1;
	mul.wide.u32 	%rd50, %r63, 4;
	add.s64 	%rd51, %rd1, %rd50;
	ld.global.nc.f32 	%f17, [%rd51];
	abs.f32 	%f53, %f16;
	setp.num.f32 	%p38, %f53, %f53;
	abs.f32 	%f54, %f17;
	setp.num.f32 	%p39, %f54, %f54;
	and.pred  	%p40, %p38, %p39;
	@%p40 bra 	$L__BB1_127;
	add.s32 	%r204, %r186, 1;
	setp.gt.s32 	%p41, %r204, %r182;
	mov.b32 	%r187, 0;
	mov.f64 	%fd304, 0d0000000000000000;
	mov.f64 	%fd305, %fd304;
	@%p41 bra 	$L__BB1_123;
	add.s32 	%r143, %r117, -1;
	setp.lt.u32 	%p42, %r143, 7;
	mov.f64 	%fd305, 0d0000000000000000;
	mov.b32 	%r187, 0;
	mov.f64 	%fd304, %fd305;
	@%p42 bra 	$L__BB1_95;
	mad.lo.s32 	%r185, %r118, %r204, %r1;
	mov.f64 	%fd305, 0d0000000000000000;
	mov.b32 	%r187, 0;
	mov.u32 	%r184, %r59;
$L__BB1_69:
	.pragma "nounroll";
	mul.wide.s32 	%rd52, %r185, 4;
	add.s64 	%rd16, %rd1, %rd52;
	ld.global.nc.f32 	%f18, [%rd16];
	abs.f32 	%f56, %f18;
	setp.num.f32 	%p43, %f56, %f56;
	@%p43 bra 	$L__BB1_71;
	add.s32 	%r187, %r187, 1;
	bra.uni 	$L__BB1_72;
$L__BB1_71:
	cvt.f64.f32 	%fd187, %f18;
	add.f64 	%fd304, %fd304, %fd187;
	fma.rn.f64 	%fd305, %fd187, %fd187, %fd305;
$L__BB1_72:
	add.s64 	%rd18, %rd16, %rd57;
	ld.global.nc.f32 	%f19, [%rd18];
	abs.f32 	%f57, %f19;
	setp.num.f32 	%p44, %f57, %f57;
	@%p44 bra 	$L__BB1_74;
	add.s32 	%r187, %r187, 1;
	bra.uni 	$L__BB1_75;
$L__BB1_74:
	cvt.f64.f32 	%fd188, %f19;
	add.f64 	%fd304, %fd304, %fd188;
	fma.rn.f64 	%fd305, %fd188, %fd188, %fd305;
$L__BB1_75:
	add.s64 	%rd19, %rd18, %rd57;
	ld.global.nc.f32 	%f20, [%rd19];
	abs.f32 	%f58, %f20;
	setp.num.f32 	%p45, %f58, %f58;
	@%p45 bra 	$L__BB1_77;
	add.s32 	%r187, %r187, 1;
	bra.uni 	$L__BB1_78;
$L__BB1_77:
	cvt.f64.f32 	%fd189, %f20;
	add.f64 	%fd304, %fd304, %fd189;
	fma.rn.f64 	%fd305, %fd189, %fd189, %fd305;
$L__BB1_78:
	add.s64 	%rd20, %rd19, %rd57;
	ld.global.nc.f32 	%f21, [%rd20];
	abs.f32 	%f59, %f21;
	setp.num.f32 	%p46, %f59, %f59;
	@%p46 bra 	$L__BB1_80;
	add.s32 	%r187, %r187, 1;
	bra.uni 	$L__BB1_81;
$L__BB1_80:
	cvt.f64.f32 	%fd190, %f21;
	add.f64 	%fd304, %fd304, %fd190;
	fma.rn.f64 	%fd305, %fd190, %fd190, %fd305;
$L__BB1_81:
	add.s64 	%rd21, %rd20, %rd57;
	ld.global.nc.f32 	%f22, [%rd21];
	abs.f32 	%f60, %f22;
	setp.num.f32 	%p47, %f60, %f60;
	@%p47 bra 	$L__BB1_83;
	add.s32 	%r187, %r187, 1;
	bra.uni 	$L__BB1_84;
$L__BB1_83:
	cvt.f64.f32 	%fd191, %f22;
	add.f64 	%fd304, %fd304, %fd191;
	fma.rn.f64 	%fd305, %fd191, %fd191, %fd305;
$L__BB1_84:
	add.s64 	%rd22, %rd21, %rd57;
	ld.global.nc.f32 	%f23, [%rd22];
	abs.f32 	%f61, %f23;
	setp.num.f32 	%p48, %f61, %f61;
	@%p48 bra 	$L__BB1_86;
	add.s32 	%r187, %r187, 1;
	bra.uni 	$L__BB1_87;
$L__BB1_86:
	cvt.f64.f32 	%fd192, %f23;
	add.f64 	%fd304, %fd304, %fd192;
	fma.rn.f64 	%fd305, %fd192, %fd192, %fd305;
$L__BB1_87:
	add.s64 	%rd23, %rd22, %rd57;
	ld.global.nc.f32 	%f24, [%rd23];
	abs.f32 	%f62, %f24;
	setp.num.f32 	%p49, %f62, %f62;
	@%p49 bra 	$L__BB1_89;
	add.s32 	%r187, %r187, 1;
	bra.uni 	$L__BB1_90;
$L__BB1_89:
	cvt.f64.f32 	%fd193, %f24;
	add.f64 	%fd304, %fd304, %fd193;
	fma.rn.f64 	%fd305, %fd193, %fd193, %fd305;
$L__BB1_90:
	add.s64 	%rd53, %rd23, %rd57;
	ld.global.nc.f32 	%f25, [%rd53];
	abs.f32 	%f63, %f25;
	setp.num.f32 	%p50, %f63, %f63;
	@%p50 bra 	$L__BB1_92;
	add.s32 	%r187, %r187, 1;
	bra.uni 	$L__BB1_93;
$L__BB1_92:
	cvt.f64.f32 	%fd194, %f25;
	add.f64 	%fd304, %fd304, %fd194;
	fma.rn.f64 	%fd305, %fd194, %fd194, %fd305;
$L__BB1_93:
	add.s32 	%r186, %r186, 8;
	shl.b32 	%r145, %r118, 3;
	add.s32 	%r185, %r185, %r145;
	add.s32 	%r184, %r184, 8;
	setp.eq.s32 	%p51, %r184, 0;
	@%p51 bra 	$L__BB1_94;
	bra.uni 	$L__BB1_69;
$L__BB1_94:
	add.s32 	%r204, %r186, 1;
$L__BB1_95:
	setp.eq.s32 	%p52, %r58, 0;
	@%p52 bra 	$L__BB1_123;
	add.s32 	%r147, %r58, -1;
	setp.lt.u32 	%p53, %r147, 3;
	@%p53 bra 	$L__BB1_110;
	mad.lo.s32 	%r148, %r204, %r118, %r1;
	mul.wide.s32 	%rd54, %r148, 4;
	add.s64 	%rd24, %rd1, %rd54;
	ld.global.nc.f32 	%f26, [%rd24];
	abs.f32 	%f64, %f26;
	setp.num.f32 	%p54, %f64, %f64;
	@%p54 bra 	$L__BB1_99;
	add.s32 	%r187, %r187, 1;
	bra.uni 	$L__BB1_100;
$L__BB1_99:
	cvt.f64.f32 	%fd196, %f26;
	add.f64 	%fd304, %fd304, %fd196;
	fma.rn.f64 	%fd305, %fd196, %fd196, %fd305;
$L__BB1_100:
	add.s64 	%rd26, %rd24, %rd57;
	ld.global.nc.f32 	%f27, [%rd26];
	abs.f32 	%f65, %f27;
	setp.num.f32 	%p55, %f65, %f65;
	@%p55 bra 	$L__BB1_102;
	add.s32 	%r187, %r187, 1;
	bra.uni 	$L__BB1_103;
$L__BB1_102:
	cvt.f64.f32 	%fd197, %f27;
	add.f64 	%fd304, %fd304, %fd197;
	fma.rn.f64 	%fd305, %fd197, %fd197, %fd305;
$L__BB1_103:
	add.s64 	%rd27, %rd26, %rd57;
	ld.global.nc.f32 	%f28, [%rd27];
	abs.f32 	%f66, %f28;
	setp.num.f32 	%p56, %f66, %f66;
	@%p56 bra 	$L__BB1_105;
	add.s32 	%r187, %r187, 1;
	bra.uni 	$L__BB1_106;
$L__BB1_105:
	cvt.f64.f32 	%fd198, %f28;
	add.f64 	%fd304, %fd304, %fd198;
	fma.rn.f64 	%fd305, %fd198, %fd198, %fd305;
$L__BB1_106:
	add.s64 	%rd55, %rd27, %rd57;
	ld.global.nc.f32 	%f29, [%rd55];
	abs.f32 	%f67, %f29;
	setp.num.f32 	%p57, %f67, %f67;
	@%p57 bra 	$L__BB1_108;
	add.s32 	%r187, %r187, 1;
	bra.uni 	$L__BB1_109;
$L__BB1_108:
	cvt.f64.f32 	%fd199, %f29;
	add.f64 	%fd304, %fd304, %fd199;
	fma.rn.f64 	%fd305, %fd199, %fd199, %fd305;
$L__BB1_109:
	add.s32 	%r204, %r204, 4;
$L__BB1_110:
	and.b32  	%r150, %r117, 3;
	setp.eq.s32 	%p58, %r150, 0;
	@%p58 bra 	$L__BB1_123;
	setp.eq.s32 	%p59, %r150, 1;
	@%p59 bra 	$L__BB1_119;
	mad.lo.s32 	%r151, %r204, %r118, %r1;
	mul.wide.s32 	%rd56, %r151, 4;
	add.s64 	%rd28, %rd1, %rd56;
	ld.global.nc.f32 	%f30, [%rd28];
	abs.f32 	%f68, %f30;
	setp.num.f32 	%p60, %f68, %f68;
	@%p60 bra 	$L__BB1_114;
	add.s32 	%r187, %r187, 1;
	bra.uni 	$L__BB1_115;
$L__BB1_114:
	cvt.f64.f32 	%fd201, %f30;
	add.f64 	%fd304, %fd304, %fd201;
	fma.rn.f64 	%fd305, %fd201, %fd201, %fd305;
$L__BB1_115:
	add.s64 	%rd58, %rd28, %rd57;
	ld.global.nc.f32 	%f31, [%rd58];
	abs.f32 	%f69, %f31;
	setp.num.f32 	%p61, %f69, %f69;
	@%p61 bra 	$L__BB1_117;
	add.s32 	%r187, %r187, 1;
	bra.uni 	$L__BB1_118;
$L__BB1_117:
	cvt.f64.f32 	%fd202, %f31;
	add.f64 	%fd304, %fd304, %fd202;
	fma.rn.f64 	%fd305, %fd202, %fd202, %fd305;
$L__BB1_118:
	add.s32 	%r204, %r204, 2;
$L__BB1_119:
	and.b32  	%r152, %r117, 1;
	setp.eq.b32 	%p62, %r152, 1;
	not.pred 	%p63, %p62;
	@%p63 bra 	$L__BB1_123;
	mad.lo.s32 	%r153, %r204, %r118, %r1;
	mul.wide.s32 	%rd59, %r153, 4;
	add.s64 	%rd60, %rd1, %rd59;
	ld.global.nc.f32 	%f32, [%rd60];
	abs.f32 	%f70, %f32;
	setp.num.f32 	%p64, %f70, %f70;
	@%p64 bra 	$L__BB1_122;
	add.s32 	%r187, %r187, 1;
	bra.uni 	$L__BB1_123;
$L__BB1_122:
	cvt.f64.f32 	%fd203, %f32;
	add.f64 	%fd304, %fd304, %fd203;
	fma.rn.f64 	%fd305, %fd203, %fd203, %fd305;
$L__BB1_123:
	setp.ne.s32 	%p65, %r187, 0;
	mov.f32 	%f73, 0f7FFFFFFF;
	@%p65 bra 	$L__BB1_125;
	mul.f64 	%fd210, %fd1, %fd304;
	mul.f64 	%fd211, %fd1, %fd305;
	mul.f64 	%fd212, %fd210, %fd210;
	sub.f64 	%fd213, %fd211, %fd212;
	setp.gt.f64 	%p66, %fd213, 0d0000000000000000;
	sqrt.rn.f64 	%fd214, %fd213;
	mul.f64 	%fd215, %fd214, %fd76;
	cvt.rn.f32.f64 	%f72, %fd215;
	selp.f32 	%f73, %f72, 0f00000000, %p66;
$L__BB1_125:
	mul.wide.u32 	%rd61, %r63, 4;
	add.s64 	%rd62, %rd2, %rd61;
	st.global.f32 	[%rd62], %f73;
	add.s32 	%r182, %r182, 1;
	setp.lt.s32 	%p67, %r182, %r119;
	@%p67 bra 	$L__BB1_65;
$L__BB1_126:
	ret;
$L__BB1_127:
	cvt.f64.f32 	%fd204, %f16;
	cvt.f64.f32 	%fd205, %f17;
	sub.f64 	%fd206, %fd205, %fd204;
	add.f64 	%fd304, %fd304, %fd206;
	mul.f64 	%fd207, %fd205, %fd205;
	mul.f64 	%fd208, %fd204, %fd204;
	sub.f64 	%fd209, %fd207, %fd208;
	add.f64 	%fd305, %fd305, %fd209;
	bra.uni 	$L__BB1_123;

}


// ===== COMPILED SASS (sm_100) =====

	.target	sm_100

	.elftype	@"ET_EXEC"


//--------------------- .note.nv.tkinfo           --------------------------
	.section	.note.nv.tkinfo,"",@"SHT_NOTE"
	.sectionflags	@"SHF_NOTE_NV_TKINFO"
	.tkinfo
        /*0018*/ 	.word	0x00000002
        /*0030*/ 	.string	""
        /*0030*/ 	.string	"ptxas"
        /*0030*/ 	.string	"Cuda compilation tools, release 13.0, V13.0.88"
        /*0030*/ 	.string	"Build cuda_13.0.r13.0/compiler.36424714_0"
        /*0030*/ 	.string	"-arch sm_100 -m 64 "



//--------------------- .note.nv.cuinfo           --------------------------
	.section	.note.nv.cuinfo,"",@"SHT_NOTE"
	.sectionflags	@"SHF_NOTE_NV_CUINFO"
        /*0018*/ 	.short	0x0002
        /*001a*/ 	.short	0x0064
        /*001c*/ 	.short	0x0082
	.zero		2


//--------------------- .nv.info                  --------------------------
	.section	.nv.info,"",@"SHT_CUDA_INFO"
	.align	4


	//----- nvinfo : EIATTR_REGCOUNT
	.align		4
        /*0000*/ 	.byte	0x04, 0x2f
        /*0002*/ 	.short	(.L_1 - .L_0)
	.align		4
.L_0:
        /*0004*/ 	.word	index@(stddev_batch_f32)
        /*0008*/ 	.word	0x00000025


	//----- nvinfo : EIATTR_FRAME_SIZE
	.align		4
.L_1:
        /*000c*/ 	.byte	0x04, 0x11
        /*000e*/ 	.short	(.L_3 - .L_2)
	.align		4
.L_2:
        /*0010*/ 	.word	index@($__internal_3_$__cuda_sm20_dsqrt_rn_f64_mediumpath_v1)
        /*0014*/ 	.word	0x00000000


	//----- nvinfo : EIATTR_FRAME_SIZE
	.align		4
.L_3:
        /*0018*/ 	.byte	0x04, 0x11
        /*001a*/ 	.short	(.L_5 - .L_4)
	.align		4
.L_4:
        /*001c*/ 	.word	index@($__internal_2_$__cuda_sm20_dblrcp_rn_slowpath_v3)
        /*0020*/ 	.word	0x00000000


	//----- nvinfo : EIATTR_FRAME_SIZE
	.align		4
.L_5:
        /*0024*/ 	.byte	0x04, 0x11
        /*0026*/ 	.short	(.L_7 - .L_6)
	.align		4
.L_6:
        /*0028*/ 	.word	index@(stddev_batch_f32)
        /*002c*/ 	.word	0x00000000


	//----- nvinfo : EIATTR_REGCOUNT
	.align		4
.L_7:
        /*0030*/ 	.byte	0x04, 0x2f
        /*0032*/ 	.short	(.L_9 - .L_8)
	.align		4
.L_8:
        /*0034*/ 	.word	index@(stddev_many_series_one_param_f32)
        /*0038*/ 	.word	0x00000020


	//----- nvinfo : EIATTR_FRAME_SIZE
	.align		4
.L_9:
        /*003c*/ 	.byte	0x04, 0x11
        /*003e*/ 	.short	(.L_11 - .L_10)
	.align		4
.L_10:
        /*0040*/ 	.word	index@($__internal_1_$__cuda_sm20_dsqrt_rn_f64_mediumpath_v1)
        /*0044*/ 	.word	0x00000000


	//----- nvinfo : EIATTR_FRAME_SIZE
	.align		4
.L_11:
        /*0048*/ 	.byte	0x04, 0x11
        /*004a*/ 	.short	(.L_13 - .L_12)
	.align		4
.L_12:
        /*004c*/ 	.word	index@($__internal_0_$__cuda_sm20_dblrcp_rn_slowpath_v3)
        /*0050*/ 	.word	0x00000000


	//----- nvinfo : EIATTR_FRAME_SIZE
	.align		4
.L_13:
        /*0054*/ 	.byte	0x04, 0x11
        /*0056*/ 	.short	(.L_15 - .L_14)
	.align		4
.L_14:
        /*0058*/ 	.word	index@(stddev_many_series_one_param_f32)
        /*005c*/ 	.word	0x00000000


	//----- nvinfo : EIATTR_MIN_STACK_SIZE
	.align		4
.L_15:
        /*0060*/ 	.byte	0x04, 0x12
        /*0062*/ 	.short	(.L_17 - .L_16)
	.align		4
.L_16:
        /*0064*/ 	.word	index@(stddev_many_series_one_param_f32)
        /*0068*/ 	.word	0x00000000


	//----- nvinfo : EIATTR_MIN_STACK_SIZE
	.align		4
.L_17:
        /*006c*/ 	.byte	0x04, 0x12
        /*006e*/ 	.short	(.L_19 - .L_18)
	.align		4
.L_18:
        /*0070*/ 	.word	index@(stddev_batch_f32)
        /*0074*/ 	.word	0x00000000
.L_19:


//--------------------- .nv.compat                --------------------------
	.section	.nv.compat,"",@"SHT_CUDA_COMPAT_INFO"
	.align	4
        /*0000*/ 	.byte	0x02, 0x09, 0x00, 0x00, 0x02, 0x02, 0x01, 0x00, 0x02, 0x05, 0x05, 0x00, 0x03, 0x07, 0x01, 0x01
        /*0010*/ 	.byte	0x02, 0x03, 0x00, 0x00, 0x02, 0x06, 0x01, 0x00, 0x04, 0x0b, 0x08, 0x00, 0x01, 0x00, 0x00, 0x00
        /*0020*/ 	.byte	0x00, 0x00, 0x00, 0x00


//--------------------- .nv.info.stddev_many_series_one_param_f32 --------------------------
	.section	.nv.info.stddev_many_series_one_param_f32,"",@"SHT_CUDA_INFO"
	.sectionflags	@""
	.align	4


	//----- nvinfo : EIATTR_CUDA_API_VERSION
	.align		4
        /*0000*/ 	.byte	0x04, 0x37
        /*0002*/ 	.short	(.L_21 - .L_20)
.L_20:
        /*0004*/ 	.word	0x00000082


	//----- nvinfo : EIATTR_KPARAM_INFO
	.align		4
.L_21:
        /*0008*/ 	.byte	0x04, 0x17
        /*000a*/ 	.short	(.L_23 - .L_22)
.L_22:
        /*000c*/ 	.word	0x00000000
        /*0010*/ 	.short	0x0006
        /*0012*/ 	.short	0x0020
        /*0014*/ 	.byte	0x00, 0xf5, 0x21, 0x00


	//----- nvinfo : EIATTR_KPARAM_INFO
	.align		4
.L_23:
        /*0018*/ 	.byte	0x04, 0x17
        /*001a*/ 	.short	(.L_25 - .L_24)
.L_24:
        /*001c*/ 	.word	0x00000000
        /*0020*/ 	.short	0x0005
        /*0022*/ 	.short	0x001c
        /*0024*/ 	.byte	0x00, 0xf0, 0x11, 0x00


	//----- nvinfo : EIATTR_KPARAM_INFO
	.align		4
.L_25:
        /*0028*/ 	.byte	0x04, 0x17
        /*002a*/ 	.short	(.L_27 - .L_26)
.L_26:
        /*002c*/ 	.word	0x00000000
        /*0030*/ 	.short	0x0004
        /*0032*/ 	.short	0x0018
        /*0034*/ 	.byte	0x00, 0xf0, 0x11, 0x00


	//----- nvinfo : EIATTR_KPARAM_INFO
	.align		4
.L_27:
        /*0038*/ 	.byte	0x04, 0x17
        /*003a*/ 	.short	(.L_29 - .L_28)
.L_28:
        /*003c*/ 	.word	0x00000000
        /*0040*/ 	.short	0x0003
        /*0042*/ 	.short	0x0014
        /*0044*/ 	.byte	0x00, 0xf0, 0x11, 0x00


	//----- nvinfo : EIATTR_KPARAM_INFO
	.align		4
.L_29:
        /*0048*/ 	.byte	0x04, 0x17
        /*004a*/ 	.short	(.L_31 - .L_30)
.L_30:
        /*004c*/ 	.word	0x00000000
        /*0050*/ 	.short	0x0002
        /*0052*/ 	.short	0x0010
        /*0054*/ 	.byte	0x00, 0xf0, 0x11, 0x00


	//----- nvinfo : EIATTR_KPARAM_INFO
	.align		4
.L_31:
        /*0058*/ 	.byte	0x04, 0x17
        /*005a*/ 	.short	(.L_33 - .L_32)
.L_32:
        /*005c*/ 	.word	0x00000000
        /*0060*/ 	.short	0x0001
        /*0062*/ 	.short	0x0008
        /*0064*/ 	.byte	0x00, 0xf5, 0x21, 0x00


	//----- nvinfo : EIATTR_KPARAM_INFO
	.align		4
.L_33:
        /*0068*/ 	.byte	0x04, 0x17
        /*006a*/ 	.short	(.L_35 - .L_34)
.L_34:
        /*006c*/ 	.word	0x00000000
        /*0070*/ 	.short	0x0000
        /*0072*/ 	.short	0x0000
        /*0074*/ 	.byte	0x00, 0xf5, 0x21, 0x00


	//----- nvinfo : EIATTR_SPARSE_MMA_MASK
	.align		4
.L_35:
        /*0078*/ 	.byte	0x03, 0x50
        /*007a*/ 	.short	0x0000


	//----- nvinfo : EIATTR_MAXREG_COUNT
	.align		4
        /*007c*/ 	.byte	0x03, 0x1b
        /*007e*/ 	.short	0x00ff


	//----- nvinfo : EIATTR_NUM_BARRIERS
	.align		4
        /*0080*/ 	.byte	0x02, 0x4c
        /*0082*/ 	.byte	0x01
	.zero		1


	//----- nvinfo : EIATTR_MERCURY_ISA_VERSION
	.align		4
        /*0084*/ 	.byte	0x03, 0x5f
        /*0086*/ 	.short	0x0101


	//----- nvinfo : EIATTR_VRC_CTA_INIT_COUNT
	.align		4
        /*0088*/ 	.byte	0x02, 0x4a
	.zero		1
	.zero		1


	//----- nvinfo : EIATTR_EXIT_INSTR_OFFSETS
	.align		4
        /*008c*/ 	.byte	0x04, 0x1c
        /*008e*/ 	.short	(.L_37 - .L_36)


	//   ....[0]....
.L_36:
        /*0090*/ 	.word	0x00000060


	//   ....[1]....
        /*0094*/ 	.word	0x00000190


	//   ....[2]....
        /*0098*/ 	.word	0x000001f0


	//   ....[3]....
        /*009c*/ 	.word	0x00000f00


	//   ....[4]....
        /*00a0*/ 	.word	0x00001c60


	//----- nvinfo : EIATTR_CRS_STACK_SIZE
	.align		4
.L_37:
        /*00a4*/ 	.byte	0x04, 0x1e
        /*00a6*/ 	.short	(.L_39 - .L_38)
.L_38:
        /*00a8*/ 	.word	0x00000000


	//----- nvinfo : EIATTR_CBANK_PARAM_SIZE
	.align		4
.L_39:
        /*00ac*/ 	.byte	0x03, 0x19
        /*00ae*/ 	.short	0x0028


	//----- nvinfo : EIATTR_PARAM_CBANK
	.align		4
        /*00b0*/ 	.byte	0x04, 0x0a
        /*00b2*/ 	.short	(.L_41 - .L_40)
	.align		4
.L_40:
        /*00b4*/ 	.word	index@(.nv.constant0.stddev_many_series_one_param_f32)
        /*00b8*/ 	.short	0x0380
        /*00ba*/ 	.short	0x0028


	//----- nvinfo : EIATTR_SW_WAR
	.align		4
.L_41:
        /*00bc*/ 	.byte	0x04, 0x36
        /*00be*/ 	.short	(.L_43 - .L_42)
.L_42:
        /*00c0*/ 	.word	0x00000008
.L_43:


//--------------------- .nv.info.stddev_batch_f32 --------------------------
	.section	.nv.info.stddev_batch_f32,"",@"SHT_CUDA_INFO"
	.sectionflags	@""
	.align	4


	//----- nvinfo : EIATTR_CUDA_API_VERSION
	.align		4
        /*0000*/ 	.byte	0x04, 0x37
        /*0002*/ 	.short	(.L_45 - .L_44)
.L_44:
        /*0004*/ 	.word	0x00000082


	//----- nvinfo : EIATTR_KPARAM_INFO
	.align		4
.L_45:
        /*0008*/ 	.byte	0x04, 0x17
        /*000a*/ 	.short	(.L_47 - .L_46)
.L_46:
        /*000c*/ 	.word	0x00000000
        /*0010*/ 	.short	0x0008
        /*0012*/ 	.short	0x0038
        /*0014*/ 	.byte	0x00, 0xf5, 0x21, 0x00


	//----- nvinfo : EIATTR_KPARAM_INFO
	.align		4
.L_47:
        /*0018*/ 	.byte	0x04, 0x17
        /*001a*/ 	.short	(.L_49 - .L_48)
.L_48:
        /*001c*/ 	.word	0x00000000
        /*0020*/ 	.short	0x0007
        /*0022*/ 	.short	0x0030
        /*0024*/ 	.byte	0x00, 0xf0, 0x11, 0x00


	//----- nvinfo : EIATTR_KPARAM_INFO
	.align		4
.L_49:
        /*0028*/ 	.byte	0x04, 0x17
        /*002a*/ 	.short	(.L_51 - .L_50)
.L_50:
        /*002c*/ 	.word	0x00000000
        /*0030*/ 	.short	0x0006
        /*0032*/ 	.short	0x0028
        /*0034*/ 	.byte	0x00, 0xf5, 0x21, 0x00


	//----- nvinfo : EIATTR_KPARAM_INFO
	.align		4
.L_51:
        /*0038*/ 	.byte	0x04, 0x17
        /*003a*/ 	.short	(.L_53 - .L_52)
.L_52:
        /*003c*/ 	.word	0x00000000
        /*0040*/ 	.short	0x0005
        /*0042*/ 	.short	0x0020
        /*0044*/ 	.byte	0x00, 0xf5, 0x21, 0x00


	//----- nvinfo : EIATTR_KPARAM_INFO
	.align		4
.L_53:
        /*0048*/ 	.byte	0x04, 0x17
        /*004a*/ 	.short	(.L_55 - .L_54)
.L_54:
        /*004c*/ 	.word	0x00000000
        /*0050*/ 	.short	0x0004
        /*0052*/ 	.short	0x001c
        /*0054*/ 	.byte	0x00, 0xf0, 0x11, 0x00


	//----- nvinfo : EIATTR_KPARAM_INFO
	.align		4
.L_55:
        /*0058*/ 	.byte	0x04, 0x17
        /*005a*/ 	.short	(.L_57 - .L_56)
.L_56:
        /*005c*/ 	.word	0x00000000
        /*0060*/ 	.short	0x0003
        /*0062*/ 	.short	0x0018
        /*0064*/ 	.byte	0x00, 0xf0, 0x11, 0x00


	//----- nvinfo : EIATTR_KPARAM_INFO
	.align		4
.L_57:
        /*0068*/ 	.byte	0x04, 0x17
        /*006a*/ 	.short	(.L_59 - .L_58)
.L_58:
        /*006c*/ 	.word	0x00000000
        /*0070*/ 	.short	0x0002
        /*0072*/ 	.short	0x0010
        /*0074*/ 	.byte	0x00, 0xf5, 0x21, 0x00


	//----- nvinfo : EIATTR_KPARAM_INFO
	.align		4
.L_59:
        /*0078*/ 	.byte	0x04, 0x17
        /*007a*/ 	.short	(.L_61 - .L_60)
.L_60:
        /*007c*/ 	.word	0x00000000
        /*0080*/ 	.short	0x0001
        /*0082*/ 	.short	0x0008
        /*0084*/ 	.byte	0x00, 0xf5, 0x21, 0x00


	//----- nvinfo : EIATTR_KPARAM_INFO
	.align		4
.L_61:
        /*0088*/ 	.byte	0x04, 0x17
        /*008a*/ 	.short	(.L_63 - .L_62)
.L_62:
        /*008c*/ 	.word	0x00000000
        /*0090*/ 	.short	0x0000
        /*0092*/ 	.short	0x0000
        /*0094*/ 	.byte	0x00, 0xf5, 0x21, 0x00


	//----- nvinfo : EIATTR_SPARSE_MMA_MASK
	.align		4
.L_63:
        /*0098*/ 	.byte	0x03, 0x50
        /*009a*/ 	.short	0x0000


	//----- nvinfo : EIATTR_MAXREG_COUNT
	.align		4
        /*009c*/ 	.byte	0x03, 0x1b
        /*009e*/ 	.short	0x00ff


	//----- nvinfo : EIATTR_MERCURY_ISA_VERSION
	.align		4
        /*00a0*/ 	.byte	0x03, 0x5f
        /*00a2*/ 	.short	0x0101


	//----- nvinfo : EIATTR_VRC_CTA_INIT_COUNT
	.align		4
        /*00a4*/ 	.byte	0x02, 0x4a
	.zero		1
	.zero		1


	//----- nvinfo : EIATTR_EXIT_INSTR_OFFSETS
	.align		4
        /*00a8*/ 	.byte	0x04, 0x1c
        /*00aa*/ 	.short	(.L_65 - .L_64)


	//   ....[0]....
.L_64:
        /*00ac*/ 	.word	0x00000040


	//   ....[1]....
        /*00b0*/ 	.word	0x000000a0


	//   ....[2]....
        /*00b4*/ 	.word	0x00000110


	//   ....[3]....
        /*00b8*/ 	.word	0x000006a0


	//----- nvinfo : EIATTR_CRS_STACK_SIZE
	.align		4
.L_65:
        /*00bc*/ 	.byte	0x04, 0x1e
        /*00be*/ 	.short	(.L_67 - .L_66)
.L_66:
        /*00c0*/ 	.word	0x00000000


	//----- nvinfo : EIATTR_CBANK_PARAM_SIZE
	.align		4
.L_67:
        /*00c4*/ 	.byte	0x03, 0x19
        /*00c6*/ 	.short	0x0040


	//----- nvinfo : EIATTR_PARAM_CBANK
	.align		4
        /*00c8*/ 	.byte	0x04, 0x0a
        /*00ca*/ 	.short	(.L_69 - .L_68)
	.align		4
.L_68:
        /*00cc*/ 	.word	index@(.nv.constant0.stddev_batch_f32)
        /*00d0*/ 	.short	0x0380
        /*00d2*/ 	.short	0x0040


	//----- nvinfo : EIATTR_SW_WAR
	.align		4
.L_69:
        /*00d4*/ 	.byte	0x04, 0x36
        /*00d6*/ 	.short	(.L_71 - .L_70)
.L_70:
        /*00d8*/ 	.word	0x00000008
.L_71:


//--------------------- .nv.callgraph             --------------------------
	.section	.nv.callgraph,"",@"SHT_CUDA_CALLGRAPH"
	.align	4
	.sectionentsize	8
	.align		4
        /*0000*/ 	.word	0x00000000
	.align		4
        /*0004*/ 	.word	0xffffffff
	.align		4
        /*0008*/ 	.word	0x00000000
	.align		4
        /*000c*/ 	.word	0xfffffffe
	.align		4
        /*0010*/ 	.word	0x00000000
	.align		4
        /*0014*/ 	.word	0xfffffffd
	.align		4
        /*0018*/ 	.word	0x00000000
	.align		4
        /*001c*/ 	.word	0xfffffffc


//--------------------- .text.stddev_many_series_one_param_f32 --------------------------
	.section	.text.stddev_many_series_one_param_f32,"ax",@progbits
	.align	128
        .global         stddev_many_series_one_param_f32
        .type           stddev_many_series_one_param_f32,@function
        .size           stddev_many_series_one_param_f32,(.L_x_42 - stddev_many_series_one_param_f32)
        .other          stddev_many_series_one_param_f32,@"STO_CUDA_ENTRY STV_DEFAULT"
stddev_many_series_one_param_f32:
.text.stddev_many_series_one_param_f32:
[----:B------:R-:W-:Y:S01]  /*0000*/  LDC R1, c[0x0][0x37c] ;  /* 0x0000df00ff017b82 */ /* 0x000fe20000000800 */
[----:B------:R-:W0:Y:S07]  /*0010*/  S2R R2, SR_CTAID.X ;  /* 0x0000000000027919 */ /* 0x000e2e0000002500 */
[----:B------:R-:W1:Y:S01]  /*0020*/  LDC R0, c[0x0][0x390] ;  /* 0x0000e400ff007b82 */ /* 0x000e620000000800 */
[----:B------:R-:W0:Y:S02]  /*0030*/  LDCU UR4, c[0x0][0x398] ;  /* 0x00007300ff0477ac */ /* 0x000e240008000800 */
[----:B0-----:R-:W-:-:S04]  /*0040*/  ISETP.GE.AND P0, PT, R2, UR4, PT ;  /* 0x0000000402007c0c */ /* 0x001fc8000bf06270 */
[----:B-1----:R-:W-:-:S13]  /*0050*/  ISETP.LT.OR P0, PT, R0, 0x1, P0 ;  /* 0x000000010000780c */ /* 0x002fda0000701670 */
[----:B------:R-:W-:Y:S05]  /*0060*/  @P0 EXIT ;  /* 0x000000000000094d */ /* 0x000fea0003800000 */
[----:B------:R-:W0:Y:S01]  /*0070*/  S2R R3, SR_TID.X ;  /* 0x0000000000037919 */ /* 0x000e220000002100 */
[----:B------:R-:W0:Y:S01]  /*0080*/  LDCU UR5, c[0x0][0x39c] ;  /* 0x00007380ff0577ac */ /* 0x000e220008000800 */
[----:B------:R-:W-:Y:S01]  /*0090*/  BSSY.RECONVERGENT B0, `(.L_x_0) ;  /* 0x000000e000007945 */ /* 0x000fe20003800200 */
[----:B------:R-:W1:Y:S01]  /*00a0*/  LDCU.64 UR10, c[0x0][0x358] ;  /* 0x00006b00ff0a77ac */ /* 0x000e620008000a00 */
[C---:B0-----:R-:W-:Y:S02]  /*00b0*/  ISETP.GE.AND P0, PT, R3.reuse, UR5, PT ;  /* 0x0000000503007c0c */ /* 0x041fe4000bf06270 */
[----:B------:R-:W-:-:S11]  /*00c0*/  ISETP.NE.AND P1, PT, R3, RZ, PT ;  /* 0x000000ff0300720c */ /* 0x000fd60003f25270 */
[----:B-1----:R-:W-:Y:S05]  /*00d0*/  @P0 BRA `(.L_x_1) ;  /* 0x0000000000240947 */ /* 0x002fea0003800000 */
[----:B------:R-:W0:Y:S01]  /*00e0*/  LDC R8, c[0x0][0x360] ;  /* 0x0000d800ff087b82 */ /* 0x000e220000000800 */
[----:B------:R-:W-:-:S07]  /*00f0*/  IMAD.MOV.U32 R9, RZ, RZ, 0x7fffffff ;  /* 0x7fffffffff097424 */ /* 0x000fce00078e00ff */
[----:B------:R-:W1:Y:S02]  /*0100*/  LDC.64 R6, c[0x0][0x3a0] ;  /* 0x0000e800ff067b82 */ /* 0x000e640000000a00 */
.L_x_2:
[----:B--2---:R-:W-:Y:S02]  /*0110*/  IMAD R5, R3, UR4, R2 ;  /* 0x0000000403057c24 */ /* 0x004fe4000f8e0202 */
[----:B0-----:R-:W-:Y:S02]  /*0120*/  IMAD.IADD R3, R8, 0x1, R3 ;  /* 0x0000000108037824 */ /* 0x001fe400078e0203 */
[----:B-1----:R-:W-:-:S03]  /*0130*/  IMAD.WIDE R4, R5, 0x4, R6 ;  /* 0x0000000405047825 */ /* 0x002fc600078e0206 */
[----:B------:R-:W-:Y:S02]  /*0140*/  ISETP.GE.AND P0, PT, R3, UR5, PT ;  /* 0x0000000503007c0c */ /* 0x000fe4000bf06270 */
[----:B------:R2:W-:Y:S11]  /*0150*/  STG.E desc[UR10][R4.64], R9 ;  /* 0x0000000904007986 */ /* 0x0005f6000c10190a */
[----:B------:R-:W-:Y:S05]  /*0160*/  @!P0 BRA `(.L_x_2) ;  /* 0xfffffffc00e88947 */ /* 0x000fea000383ffff */
.L_x_1:
[----:B------:R-:W-:Y:S05]  /*0170*/  BSYNC.RECONVERGENT B0 ;  /* 0x0000000000007941 */ /* 0x000fea0003800200 */
.L_x_0:
[----:B------:R-:W-:Y:S06]  /*0180*/  BAR.SYNC.DEFER_BLOCKING 0x0 ;  /* 0x0000000000007b1d */ /* 0x000fec0000010000 */
[----:B------:R-:W-:Y:S05]  /*0190*/  @P1 EXIT ;  /* 0x000000000000194d */ /* 0x000fea0003800000 */
[----:B--2---:R-:W0:Y:S02]  /*01a0*/  LDC.64 R4, c[0x0][0x388] ;  /* 0x0000e200ff047b82 */ /* 0x004e240000000a00 */
[----:B0-----:R-:W-:-:S05]  /*01b0*/  IMAD.WIDE.U32 R4, R2, 0x4, R4 ;  /* 0x0000000402047825 */ /* 0x001fca00078e0004 */
[----:B------:R-:W2:Y:S02]  /*01c0*/  LDG.E.CONSTANT R3, desc[UR10][R4.64] ;  /* 0x0000000a04037981 */ /* 0x000ea4000c1e9900 */
[----:B--2---:R-:W-:-:S04]  /*01d0*/  ISETP.GE.AND P0, PT, R3, UR5, PT ;  /* 0x0000000503007c0c */ /* 0x004fc8000bf06270 */
[----:B------:R-:W-:-:S13]  /*01e0*/  ISETP.LT.OR P0, PT, R3, RZ, P0 ;  /* 0x000000ff0300720c */ /* 0x000fda0000701670 */
[----:B------:R-:W-:Y:S05]  /*01f0*/  @P0 EXIT ;  /* 0x000000000000094d */ /* 0x000fea0003800000 */
[----:B------:R-:W0:Y:S08]  /*0200*/  I2F.F64.U32 R6, R0 ;  /* 0x0000000000067312 */ /* 0x000e300000201800 */
[----:B0-----:R-:W0:Y:S01]  /*0210*/  MUFU.RCP64H R5, R7 ;  /* 0x0000000700057308 */ /* 0x001e220000001800 */
[----:B------:R-:W-:-:S05]  /*0220*/  VIADD R4, R7, 0x300402 ;  /* 0x0030040207047836 */ /* 0x000fca0000000000 */
[----:B------:R-:W-:Y:S01]  /*0230*/  FSETP.GEU.AND P0, PT, |R4|, 5.8789094863358348022e-39, PT ;  /* 0x004004020400780b */ /* 0x000fe20003f0e200 */
[----:B0-----:R-:W-:-:S08]  /*0240*/  DFMA R8, -R6, R4, 1 ;  /* 0x3ff000000608742b */ /* 0x001fd00000000104 */
[----:B------:R-:W-:-:S08]  /*0250*/  DFMA R8, R8, R8, R8 ;  /* 0x000000080808722b */ /* 0x000fd00000000008 */
[----:B------:R-:W-:Y:S01]  /*0260*/  DFMA R10, R4, R8, R4 ;  /* 0x00000008040a722b */ /* 0x000fe20000000004 */
[----:B------:R-:W-:-:S05]  /*0270*/  MOV R9, R3 ;  /* 0x0000000300097202 */ /* 0x000fca0000000f00 */
[----:B------:R-:W-:Y:S02]  /*0280*/  IMAD.IADD R5, R9, 0x1, R0 ;  /* 0x0000000109057824 */ /* 0x000fe400078e0200 */
[----:B------:R-:W-:-:S08]  /*0290*/  DFMA R12, -R6, R10, 1 ;  /* 0x3ff00000060c742b */ /* 0x000fd0000000010a */
[----:B------:R-:W-:Y:S01]  /*02a0*/  DFMA R10, R10, R12, R10 ;  /* 0x0000000c0a0a722b */ /* 0x000fe2000000000a */
[----:B------:R-:W-:Y:S10]  /*02b0*/  @P0 BRA `(.L_x_3) ;  /* 0x0000000000100947 */ /* 0x000ff40003800000 */
[----:B------:R-:W-:-:S05]  /*02c0*/  LOP3.LUT R0, R7, 0x7fffffff, RZ, 0xc0, !PT ;  /* 0x7fffffff07007812 */ /* 0x000fca00078ec0ff */
[----:B------:R-:W-:Y:S01]  /*02d0*/  VIADD R12, R0, 0xfff00000 ;  /* 0xfff00000000c7836 */ /* 0x000fe20000000000 */
[----:B------:R-:W-:-:S07]  /*02e0*/  MOV R0, 0x300 ;  /* 0x0000030000007802 */ /* 0x000fce0000000f00 */
[----:B------:R-:W-:Y:S05]  /*02f0*/  CALL.REL.NOINC `($__internal_0_$__cuda_sm20_dblrcp_rn_slowpath_v3) ;  /* 0x00000018005c7944 */ /* 0x000fea0003c00000 */
.L_x_3:
[----:B------:R-:W0:Y:S01]  /*0300*/  LDCU UR4, c[0x0][0x39c] ;  /* 0x00007380ff0477ac */ /* 0x000e220008000800 */
[----:B------:R-:W-:Y:S02]  /*0310*/  CS2R R12, SRZ ;  /* 0x00000000000c7805 */ /* 0x000fe4000001ff00 */
[----:B------:R-:W-:Y:S02]  /*0320*/  CS2R R14, SRZ ;  /* 0x00000000000e7805 */ /* 0x000fe4000001ff00 */
[----:B0-----:R-:W-:-:S04]  /*0330*/  VIMNMX R0, PT, PT, R5, UR4, PT ;  /* 0x0000000405007c48 */ /* 0x001fc8000bfe0100 */
[----:B------:R-:W-:-:S05]  /*0340*/  VIADDMNMX R0, R9, 0x1, R0, !PT ;  /* 0x0000000109007846 */ /* 0x000fca0007800100 */
[----:B------:R-:W-:Y:S01]  /*0350*/  IMAD.IADD R4, R0, 0x1, -R9 ;  /* 0x0000000100047824 */ /* 0x000fe200078e0a09 */
[----:B------:R-:W-:-:S04]  /*0360*/  IADD3 R0, PT, PT, R9, -R0, RZ ;  /* 0x8000000009007210 */ /* 0x000fc80007ffe0ff */
[----:B------:R-:W-:Y:S01]  /*0370*/  ISETP.GT.U32.AND P1, PT, R0, -0x8, PT ;  /* 0xfffffff80000780c */ /* 0x000fe20003f24070 */
[----:B------:R-:W-:Y:S01]  /*0380*/  IMAD.MOV.U32 R0, RZ, RZ, RZ ;  /* 0x000000ffff007224 */ /* 0x000fe200078e00ff */
[----:B------:R-:W-:-:S04]  /*0390*/  LOP3.LUT R6, R4, 0x7, RZ, 0xc0, !PT ;  /* 0x0000000704067812 */ /* 0x000fc800078ec0ff */
[----:B------:R-:W-:-:S07]  /*03a0*/  ISETP.NE.AND P0, PT, R6, RZ, PT ;  /* 0x000000ff0600720c */ /* 0x000fce0003f05270 */
[----:B------:R-:W-:Y:S06]  /*03b0*/  @P1 BRA `(.L_x_4) ;  /* 0x00000004000c1947 */ /* 0x000fec0003800000 */
[----:B------:R-:W0:Y:S01]  /*03c0*/  LDC R7, c[0x0][0x398] ;  /* 0x0000e600ff077b82 */ /* 0x000e220000000800 */
[----:B------:R-:W-:Y:S01]  /*03d0*/  LOP3.LUT R3, R4, 0xfffffff8, RZ, 0xc0, !PT ;  /* 0xfffffff804037812 */ /* 0x000fe200078ec0ff */
[----:B------:R-:W-:Y:S01]  /*03e0*/  IMAD.MOV.U32 R0, RZ, RZ, RZ ;  /* 0x000000ffff007224 */ /* 0x000fe200078e00ff */
[----:B------:R-:W-:Y:S01]  /*03f0*/  CS2R R12, SRZ ;  /* 0x00000000000c7805 */ /* 0x000fe2000001ff00 */
[----:B------:R-:W-:-:S04]  /*0400*/  UMOV UR4, URZ ;  /* 0x000000ff00047c82 */ /* 0x000fc80008000000 */
[----:B------:R-:W1:Y:S02]  /*0410*/  LDC.64 R16, c[0x0][0x380] ;  /* 0x0000e000ff107b82 */ /* 0x000e640000000a00 */
.L_x_5:
[----:B0-----:R-:W-:-:S04]  /*0420*/  IMAD R23, R9, R7, R2 ;  /* 0x0000000709177224 */ /* 0x001fc800078e0202 */
[----:B-1----:R-:W-:-:S05]  /*0430*/  IMAD.WIDE R22, R23, 0x4, R16 ;  /* 0x0000000417167825 */ /* 0x002fca00078e0210 */
[----:B------:R0:W2:Y:S02]  /*0440*/  LDG.E.CONSTANT R24, desc[UR10][R22.64] ;  /* 0x0000000a16187981 */ /* 0x0000a4000c1e9900 */
[----:B0-----:R-:W-:-:S05]  /*0450*/  IMAD.WIDE R22, R7, 0x4, R22 ;  /* 0x0000000407167825 */ /* 0x001fca00078e0216 */
[----:B------:R-:W3:Y:S01]  /*0460*/  LDG.E.CONSTANT R29, desc[UR10][R22.64] ;  /* 0x0000000a161d7981 */ /* 0x000ee2000c1e9900 */
[----:B------:R-:W-:-:S05]  /*0470*/  IMAD.WIDE R18, R7, 0x4, R22 ;  /* 0x0000000407127825 */ /* 0x000fca00078e0216 */
[----:B------:R-:W4:Y:S01]  /*0480*/  LDG.E.CONSTANT R8, desc[UR10][R18.64] ;  /* 0x0000000a12087981 */ /* 0x000f22000c1e9900 */
[----:B------:R-:W-:-:S05]  /*0490*/  IMAD.WIDE R20, R7, 0x4, R18 ;  /* 0x0000000407147825 */ /* 0x000fca00078e0212 */
[----:B------:R0:W5:Y:S02]  /*04a0*/  LDG.E.CONSTANT R28, desc[UR10][R20.64] ;  /* 0x0000000a141c7981 */ /* 0x000164000c1e9900 */
[----:B0-----:R-:W-:-:S05]  /*04b0*/  IMAD.WIDE R20, R7, 0x4, R20 ;  /* 0x0000000407147825 */ /* 0x001fca00078e0214 */
[----:B------:R0:W5:Y:S01]  /*04c0*/  LDG.E.CONSTANT R27, desc[UR10][R20.64] ;  /* 0x0000000a141b7981 */ /* 0x000162000c1e9900 */
[----:B------:R-:W-:-:S05]  /*04d0*/  IMAD.WIDE R18, R7, 0x4, R20 ;  /* 0x0000000407127825 */ /* 0x000fca00078e0214 */
[----:B------:R-:W5:Y:S01]  /*04e0*/  LDG.E.CONSTANT R26, desc[UR10][R18.64] ;  /* 0x0000000a121a7981 */ /* 0x000f62000c1e9900 */
[----:B0-----:R-:W-:-:S05]  /*04f0*/  IMAD.WIDE R20, R7, 0x4, R18 ;  /* 0x0000000407147825 */ /* 0x001fca00078e0212 */
[----:B------:R0:W5:Y:S01]  /*0500*/  LDG.E.CONSTANT R18, desc[UR10][R20.64] ;  /* 0x0000000a14127981 */ /* 0x000162000c1e9900 */
[----:B------:R-:W-:-:S06]  /*0510*/  IMAD.WIDE R22, R7, 0x4, R20 ;  /* 0x0000000407167825 */ /* 0x000fcc00078e0214 */
[----:B------:R-:W5:Y:S01]  /*0520*/  LDG.E.CONSTANT R22, desc[UR10][R22.64] ;  /* 0x0000000a16167981 */ /* 0x000f62000c1e9900 */
[----:B------:R-:W-:Y:S01]  /*0530*/  UIADD3 UR4, UPT, UPT, UR4, 0x8, URZ ;  /* 0x0000000804047890 */ /* 0x000fe2000fffe0ff */
[----:B------:R-:W-:Y:S01]  /*0540*/  VIADD R9, R9, 0x8 ;  /* 0x0000000809097836 */ /* 0x000fe20000000000 */
[----:B--2---:R-:W-:-:S13]  /*0550*/  FSETP.NAN.AND P1, PT, |R24|, |R24|, PT ;  /* 0x400000181800720b */ /* 0x004fda0003f28200 */
[----:B------:R-:W1:Y:S01]  /*0560*/  @!P1 F2F.F64.F32 R24, R24 ;  /* 0x0000001800189310 */ /* 0x000e620000201800 */
[----:B------:R-:W-:Y:S01]  /*0570*/  @P1 VIADD R0, R0, 0x1 ;  /* 0x0000000100001836 */ /* 0x000fe20000000000 */
[----:B---3--:R-:W-:Y:S02]  /*0580*/  FSETP.NAN.AND P6, PT, |R29|, |R29|, PT ;  /* 0x4000001d1d00720b */ /* 0x008fe40003fc8200 */
[----:B----4-:R-:W-:Y:S02]  /*0590*/  FSETP.NAN.AND P5, PT, |R8|, |R8|, PT ;  /* 0x400000080800720b */ /* 0x010fe40003fa8200 */
[----:B-----5:R-:W-:Y:S01]  /*05a0*/  FSETP.NAN.AND P4, PT, |R28|, |R28|, PT ;  /* 0x4000001c1c00720b */ /* 0x020fe20003f88200 */
[----:B-1----:R-:W-:-:S08]  /*05b0*/  @!P1 DADD R14, R14, R24 ;  /* 0x000000000e0e9229 */ /* 0x002fd00000000018 */
[----:B------:R-:W-:Y:S01]  /*05c0*/  @P6 IADD3 R0, PT, PT, R0, 0x1, RZ ;  /* 0x0000000100006810 */ /* 0x000fe20007ffe0ff */
[----:B------:R-:W-:Y:S01]  /*05d0*/  @!P1 DFMA R12, R24, R24, R12 ;  /* 0x00000018180c922b */ /* 0x000fe2000000000c */
[----:B------:R-:W1:Y:S03]  /*05e0*/  @!P6 F2F.F64.F32 R24, R29 ;  /* 0x0000001d0018e310 */ /* 0x000e660000201800 */
[----:B------:R-:W-:-:S05]  /*05f0*/  @P5 VIADD R0, R0, 0x1 ;  /* 0x0000000100005836 */ /* 0x000fca0000000000 */
[----:B0-----:R-:W0:Y:S01]  /*0600*/  @!P5 F2F.F64.F32 R20, R8 ;  /* 0x000000080014d310 */ /* 0x001e220000201800 */
[----:B------:R-:W-:Y:S01]  /*0610*/  @P4 VIADD R0, R0, 0x1 ;  /* 0x0000000100004836 */ /* 0x000fe20000000000 */
[----:B------:R-:W-:Y:S01]  /*0620*/  FSETP.NAN.AND P3, PT, |R27|, |R27|, PT ;  /* 0x4000001b1b00720b */ /* 0x000fe20003f68200 */
[----:B-1----:R-:W-:Y:S01]  /*0630*/  @!P6 DADD R14, R14, R24 ;  /* 0x000000000e0ee229 */ /* 0x002fe20000000018 */
[----:B------:R-:W-:Y:S01]  /*0640*/  FSETP.NAN.AND P2, PT, |R26|, |R26|, PT ;  /* 0x4000001a1a00720b */ /* 0x000fe20003f48200 */
[----:B------:R-:W-:-:S03]  /*0650*/  @!P6 DFMA R12, R24, R24, R12 ;  /* 0x00000018180ce22b */ /* 0x000fc6000000000c */
[----:B------:R-:W1:Y:S03]  /*0660*/  @!P4 F2F.F64.F32 R24, R28 ;  /* 0x0000001c0018c310 */ /* 0x000e660000201800 */
[----:B0-----:R-:W-:-:S04]  /*0670*/  @!P5 DADD R14, R14, R20 ;  /* 0x000000000e0ed229 */ /* 0x001fc80000000014 */
[----:B------:R-:W-:Y:S01]  /*0680*/  @P3 VIADD R0, R0, 0x1 ;  /* 0x0000000100003836 */ /* 0x000fe20000000000 */
[----:B------:R-:W-:Y:S01]  /*0690*/  @!P5 DFMA R12, R20, R20, R12 ;  /* 0x00000014140cd22b */ /* 0x000fe2000000000c */
[----:B------:R-:W-:Y:S01]  /*06a0*/  FSETP.NAN.AND P1, PT, |R18|, |R18|, PT ;  /* 0x400000121200720b */ /* 0x000fe20003f28200 */
[----:B------:R-:W0:Y:S02]  /*06b0*/  @!P3 F2F.F64.F32 R20, R27 ;  /* 0x0000001b0014b310 */ /* 0x000e240000201800 */
[----:B------:R-:W-:Y:S02]  /*06c0*/  @P2 IADD3 R0, PT, PT, R0, 0x1, RZ ;  /* 0x0000000100002810 */ /* 0x000fe40007ffe0ff */
[----:B------:R-:W-:Y:S01]  /*06d0*/  FSETP.NAN.AND P6, PT, |R22|, |R22|, PT ;  /* 0x400000161600720b */ /* 0x000fe20003fc8200 */
[----:B-1----:R-:W-:Y:S02]  /*06e0*/  @!P4 DADD R14, R14, R24 ;  /* 0x000000000e0ec229 */ /* 0x002fe40000000018 */
[----:B------:R-:W-:Y:S01]  /*06f0*/  @!P4 DFMA R12, R24, R24, R12 ;  /* 0x00000018180cc22b */ /* 0x000fe2000000000c */
[----:B------:R-:W1:Y:S04]  /*0700*/  @!P2 F2F.F64.F32 R24, R26 ;  /* 0x0000001a0018a310 */ /* 0x000e680000201800 */
[----:B------:R-:W-:Y:S01]  /*0710*/  @P1 VIADD R0, R0, 0x1 ;  /* 0x0000000100001836 */ /* 0x000fe20000000000 */
[----:B0-----:R-:W-:-:S02]  /*0720*/  @!P3 DADD R14, R14, R20 ;  /* 0x000000000e0eb229 */ /* 0x001fc40000000014 */
[----:B------:R-:W-:Y:S01]  /*0730*/  @!P3 DFMA R12, R20, R20, R12 ;  /* 0x00000014140cb22b */ /* 0x000fe2000000000c */
[----:B------:R-:W0:Y:S01]  /*0740*/  @!P1 F2F.F64.F32 R18, R18 ;  /* 0x0000001200129310 */ /* 0x000e220000201800 */
[----:B------:R-:W-:-:S04]  /*0750*/  @P6 VIADD R0, R0, 0x1 ;  /* 0x0000000100006836 */ /* 0x000fc80000000000 */
[----:B-1----:R-:W-:-:S03]  /*0760*/  @!P2 DADD R14, R14, R24 ;  /* 0x000000000e0ea229 */ /* 0x002fc60000000018 */
[----:B------:R-:W1:Y:S01]  /*0770*/  @!P6 F2F.F64.F32 R22, R22 ;  /* 0x000000160016e310 */ /* 0x000e620000201800 */
[----:B------:R-:W-:Y:S01]  /*0780*/  @!P2 DFMA R12, R24, R24, R12 ;  /* 0x00000018180ca22b */ /* 0x000fe2000000000c */
[----:B------:R-:W-:-:S03]  /*0790*/  ISETP.NE.AND P2, PT, R3, UR4, PT ;  /* 0x0000000403007c0c */ /* 0x000fc6000bf45270 */
[----:B0-----:R-:W-:-:S04]  /*07a0*/  @!P1 DADD R14, R14, R18 ;  /* 0x000000000e0e9229 */ /* 0x001fc80000000012 */
[----:B------:R-:W-:-:S04]  /*07b0*/  @!P1 DFMA R12, R18, R18, R12 ;  /* 0x00000012120c922b */ /* 0x000fc8000000000c */
[----:B-1----:R-:W-:-:S04]  /*07c0*/  @!P6 DADD R14, R14, R22 ;  /* 0x000000000e0ee229 */ /* 0x002fc80000000016 */
[----:B------:R-:W-:Y:S01]  /*07d0*/  @!P6 DFMA R12, R22, R22, R12 ;  /* 0x00000016160ce22b */ /* 0x000fe2000000000c */
[----:B------:R-:W-:Y:S10]  /*07e0*/  @P2 BRA `(.L_x_5) ;  /* 0xfffffffc000c2947 */ /* 0x000ff4000383ffff */
.L_x_4:
[----:B------:R-:W-:Y:S05]  /*07f0*/  @!P0 BRA `(.L_x_6) ;  /* 0x0000000400188947 */ /* 0x000fea0003800000 */
[----:B------:R-:W-:Y:S02]  /*0800*/  ISETP.GE.U32.AND P0, PT, R6, 0x4, PT ;  /* 0x000000040600780c */ /* 0x000fe40003f06070 */
[----:B------:R-:W-:-:S04]  /*0810*/  LOP3.LUT R3, R4, 0x3, RZ, 0xc0, !PT ;  /* 0x0000000304037812 */ /* 0x000fc800078ec0ff */
[----:B------:R-:W-:-:S07]  /*0820*/  ISETP.NE.AND P4, PT, R3, RZ, PT ;  /* 0x000000ff0300720c */ /* 0x000fce0003f85270 */
[----:B------:R-:W-:Y:S06]  /*0830*/  @!P0 BRA `(.L_x_7) ;  /* 0x0000000000808947 */ /* 0x000fec0003800000 */
[----:B------:R-:W0:Y:S08]  /*0840*/  LDC R21, c[0x0][0x398] ;  /* 0x0000e600ff157b82 */ /* 0x000e300000000800 */
[----:B------:R-:W1:Y:S01]  /*0850*/  LDC.64 R16, c[0x0][0x380] ;  /* 0x0000e000ff107b82 */ /* 0x000e620000000a00 */
[----:B0-----:R-:W-:-:S04]  /*0860*/  IMAD R7, R9, R21, R2 ;  /* 0x0000001509077224 */ /* 0x001fc800078e0202 */
[----:B-1----:R-:W-:-:S05]  /*0870*/  IMAD.WIDE R16, R7, 0x4, R16 ;  /* 0x0000000407107825 */ /* 0x002fca00078e0210 */
[----:B------:R-:W2:Y:S01]  /*0880*/  LDG.E.CONSTANT R8, desc[UR10][R16.64] ;  /* 0x0000000a10087981 */ /* 0x000ea2000c1e9900 */
[----:B------:R-:W-:-:S05]  /*0890*/  IMAD.WIDE R18, R21, 0x4, R16 ;  /* 0x0000000415127825 */ /* 0x000fca00078e0210 */
[----:B------:R-:W3:Y:S01]  /*08a0*/  LDG.E.CONSTANT R24, desc[UR10][R18.64] ;  /* 0x0000000a12187981 */ /* 0x000ee2000c1e9900 */
[----:B------:R-:W-:-:S05]  /*08b0*/  IMAD.WIDE R22, R21, 0x4, R18 ;  /* 0x0000000415167825 */ /* 0x000fca00078e0212 */
[----:B------:R-:W4:Y:S01]  /*08c0*/  LDG.E.CONSTANT R25, desc[UR10][R22.64] ;  /* 0x0000000a16197981 */ /* 0x000f22000c1e9900 */
[----:B------:R-:W-:-:S06]  /*08d0*/  IMAD.WIDE R20, R21, 0x4, R22 ;  /* 0x0000000415147825 */ /* 0x000fcc00078e0216 */
[----:B------:R-:W5:Y:S01]  /*08e0*/  LDG.E.CONSTANT R20, desc[UR10][R20.64] ;  /* 0x0000000a14147981 */ /* 0x000f62000c1e9900 */
[----:B------:R-:W-:Y:S01]  /*08f0*/  VIADD R9, R9, 0x4 ;  /* 0x0000000409097836 */ /* 0x000fe20000000000 */
[----:B--2---:R-:W-:Y:S02]  /*0900*/  FSETP.NAN.AND P0, PT, |R8|, |R8|, PT ;  /* 0x400000080800720b */ /* 0x004fe40003f08200 */
[----:B---3--:R-:W-:Y:S02]  /*0910*/  FSETP.NAN.AND P1, PT, |R24|, |R24|, PT ;  /* 0x400000181800720b */ /* 0x008fe40003f28200 */
[----:B----4-:R-:W-:-:S09]  /*0920*/  FSETP.NAN.AND P2, PT, |R25|, |R25|, PT ;  /* 0x400000191900720b */ /* 0x010fd20003f48200 */
[----:B------:R-:W0:Y:S01]  /*0930*/  @!P0 F2F.F64.F32 R6, R8 ;  /* 0x0000000800068310 */ /* 0x000e220000201800 */
[----:B------:R-:W-:Y:S02]  /*0940*/  @P0 IADD3 R0, PT, PT, R0, 0x1, RZ ;  /* 0x0000000100000810 */ /* 0x000fe40007ffe0ff */
[----:B-----5:R-:W-:-:S03]  /*0950*/  FSETP.NAN.AND P3, PT, |R20|, |R20|, PT ;  /* 0x400000141400720b */ /* 0x020fc60003f68200 */
[----:B------:R-:W-:Y:S02]  /*0960*/  @P1 VIADD R0, R0, 0x1 ;  /* 0x0000000100001836 */ /* 0x000fe40000000000 */
[----:B------:R-:W1:Y:S02]  /*0970*/  @!P1 F2F.F64.F32 R16, R24 ;  /* 0x0000001800109310 */ /* 0x000e640000201800 */
[----:B------:R-:W-:Y:S01]  /*0980*/  @P2 VIADD R0, R0, 0x1 ;  /* 0x0000000100002836 */ /* 0x000fe20000000000 */
[----:B0-----:R-:W-:-:S05]  /*0990*/  @!P0 DADD R14, R14, R6 ;  /* 0x000000000e0e8229 */ /* 0x001fca0000000006 */
[----:B------:R-:W0:Y:S01]  /*09a0*/  @!P2 F2F.F64.F32 R18, R25 ;  /* 0x000000190012a310 */ /* 0x000e220000201800 */
[----:B------:R-:W-:Y:S01]  /*09b0*/  @!P0 DFMA R12, R6, R6, R12 ;  /* 0x00000006060c822b */ /* 0x000fe2000000000c */
[----:B------:R-:W-:Y:S01]  /*09c0*/  @P3 IADD3 R0, PT, PT, R0, 0x1, RZ ;  /* 0x0000000100003810 */ /* 0x000fe20007ffe0ff */
[----:B-1----:R-:W-:-:S05]  /*09d0*/  @!P1 DADD R14, R14, R16 ;  /* 0x000000000e0e9229 */ /* 0x002fca0000000010 */
[----:B------:R-:W1:Y:S01]  /*09e0*/  @!P3 F2F.F64.F32 R6, R20 ;  /* 0x000000140006b310 */ /* 0x000e620000201800 */
[----:B------:R-:W-:Y:S02]  /*09f0*/  @!P1 DFMA R12, R16, R16, R12 ;  /* 0x00000010100c922b */ /* 0x000fe4000000000c */
[----:B0-----:R-:W-:-:S06]  /*0a00*/  @!P2 DADD R14, R14, R18 ;  /* 0x000000000e0ea229 */ /* 0x001fcc0000000012 */
[----:B------:R-:W-:Y:S02]  /*0a10*/  @!P2 DFMA R12, R18, R18, R12 ;  /* 0x00000012120ca22b */ /* 0x000fe4000000000c */
[----:B-1----:R-:W-:-:S06]  /*0a20*/  @!P3 DADD R14, R14, R6 ;  /* 0x000000000e0eb229 */ /* 0x002fcc0000000006 */
[----:B------:R-:W-:-:S11]  /*0a30*/  @!P3 DFMA R12, R6, R6, R12 ;  /* 0x00000006060cb22b */ /* 0x000fd6000000000c */
.L_x_7:
[----:B------:R-:W-:Y:S05]  /*0a40*/  @!P4 BRA `(.L_x_6) ;  /* 0x000000000084c947 */ /* 0x000fea0003800000 */
[----:B------:R-:W-:Y:S02]  /*0a50*/  ISETP.NE.AND P0, PT, R3, 0x1, PT ;  /* 0x000000010300780c */ /* 0x000fe40003f05270 */
[----:B------:R-:W-:-:S04]  /*0a60*/  LOP3.LUT R4, R4, 0x1, RZ, 0xc0, !PT ;  /* 0x0000000104047812 */ /* 0x000fc800078ec0ff */
[----:B------:R-:W-:-:S07]  /*0a70*/  ISETP.NE.U32.AND P2, PT, R4, 0x1, PT ;  /* 0x000000010400780c */ /* 0x000fce0003f45070 */
[----:B------:R-:W-:Y:S06]  /*0a80*/  @!P0 BRA `(.L_x_8) ;  /* 0x0000000000488947 */ /* 0x000fec0003800000 */
[----:B------:R-:W0:Y:S08]  /*0a90*/  LDC R17, c[0x0][0x398] ;  /* 0x0000e600ff117b82 */ /* 0x000e300000000800 */
[----:B------:R-:W1:Y:S01]  /*0aa0*/  LDC.64 R6, c[0x0][0x380] ;  /* 0x0000e000ff067b82 */ /* 0x000e620000000a00 */
[----:B0-----:R-:W-:-:S04]  /*0ab0*/  IMAD R21, R9, R17, R2 ;  /* 0x0000001109157224 */ /* 0x001fc800078e0202 */
[----:B-1----:R-:W-:-:S05]  /*0ac0*/  IMAD.WIDE R20, R21, 0x4, R6 ;  /* 0x0000000415147825 */ /* 0x002fca00078e0206 */
[----:B------:R-:W2:Y:S01]  /*0ad0*/  LDG.E.CONSTANT R6, desc[UR10][R20.64] ;  /* 0x0000000a14067981 */ /* 0x000ea2000c1e9900 */
[----:B------:R-:W-:-:S06]  /*0ae0*/  IMAD.WIDE R16, R17, 0x4, R20 ;  /* 0x0000000411107825 */ /* 0x000fcc00078e0214 */
[----:B------:R-:W3:Y:S01]  /*0af0*/  LDG.E.CONSTANT R16, desc[UR10][R16.64] ;  /* 0x0000000a10107981 */ /* 0x000ee2000c1e9900 */
[----:B------:R-:W-:Y:S01]  /*0b00*/  VIADD R9, R9, 0x2 ;  /* 0x0000000209097836 */ /* 0x000fe20000000000 */
[----:B--2---:R-:W-:Y:S02]  /*0b10*/  FSETP.NAN.AND P0, PT, |R6|, |R6|, PT ;  /* 0x400000060600720b */ /* 0x004fe40003f08200 */
[----:B---3--:R-:W-:-:S11]  /*0b20*/  FSETP.NAN.AND P1, PT, |R16|, |R16|, PT ;  /* 0x400000101000720b */ /* 0x008fd60003f28200 */
[----:B------:R-:W0:Y:S01]  /*0b30*/  @!P0 F2F.F64.F32 R6, R6 ;  /* 0x0000000600068310 */ /* 0x000e220000201800 */
[----:B------:R-:W-:-:S04]  /*0b40*/  @P0 VIADD R0, R0, 0x1 ;  /* 0x0000000100000836 */ /* 0x000fc80000000000 */
[----:B------:R-:W-:-:S03]  /*0b50*/  @P1 VIADD R0, R0, 0x1 ;  /* 0x0000000100001836 */ /* 0x000fc60000000000 */
[----:B------:R-:W1:Y:S01]  /*0b60*/  @!P1 F2F.F64.F32 R18, R16 ;  /* 0x0000001000129310 */ /* 0x000e620000201800 */
[----:B0-----:R-:W-:Y:S02]  /*0b70*/  @!P0 DADD R14, R14, R6 ;  /* 0x000000000e0e8229 */ /* 0x001fe40000000006 */
[----:B------:R-:W-:-:S06]  /*0b80*/  @!P0 DFMA R12, R6, R6, R12 ;  /* 0x00000006060c822b */ /* 0x000fcc000000000c */
[----:B-1----:R-:W-:Y:S02]  /*0b90*/  @!P1 DADD R14, R14, R18 ;  /* 0x000000000e0e9229 */ /* 0x002fe40000000012 */
[----:B------:R-:W-:-:S11]  /*0ba0*/  @!P1 DFMA R12, R18, R18, R12 ;  /* 0x00000012120c922b */ /* 0x000fd6000000000c */
.L_x_8:
[----:B------:R-:W-:Y:S05]  /*0bb0*/  @P2 BRA `(.L_x_6) ;  /* 0x0000000000282947 */ /* 0x000fea0003800000 */
[----:B------:R-:W0:Y:S01]  /*0bc0*/  LDC.64 R6, c[0x0][0x380] ;  /* 0x0000e000ff067b82 */ /* 0x000e220000000a00 */
[----:B------:R-:W1:Y:S02]  /*0bd0*/  LDCU UR4, c[0x0][0x398] ;  /* 0x00007300ff0477ac */ /* 0x000e640008000800 */
[----:B-1----:R-:W-:-:S04]  /*0be0*/  IMAD R9, R9, UR4, R2 ;  /* 0x0000000409097c24 */ /* 0x002fc8000f8e0202 */
[----:B0-----:R-:W-:-:S06]  /*0bf0*/  IMAD.WIDE R6, R9, 0x4, R6 ;  /* 0x0000000409067825 */ /* 0x001fcc00078e0206 */
[----:B------:R-:W2:Y:S02]  /*0c00*/  LDG.E.CONSTANT R6, desc[UR10][R6.64] ;  /* 0x0000000a06067981 */ /* 0x000ea4000c1e9900 */
[----:B--2---:R-:W-:-:S13]  /*0c10*/  FSETP.NAN.AND P0, PT, |R6|, |R6|, PT ;  /* 0x400000060600720b */ /* 0x004fda0003f08200 */
[----:B------:R-:W0:Y:S01]  /*0c20*/  @!P0 F2F.F64.F32 R8, R6 ;  /* 0x0000000600088310 */ /* 0x000e220000201800 */
[----:B------:R-:W-:Y:S01]  /*0c30*/  @P0 IADD3 R0, PT, PT, R0, 0x1, RZ ;  /* 0x0000000100000810 */ /* 0x000fe20007ffe0ff */
[----:B0-----:R-:W-:Y:S02]  /*0c40*/  @!P0 DADD R14, R14, R8 ;  /* 0x000000000e0e8229 */ /* 0x001fe40000000008 */
[----:B------:R-:W-:-:S11]  /*0c50*/  @!P0 DFMA R12, R8, R8, R12 ;  /* 0x00000008080c822b */ /* 0x000fd6000000000c */
.L_x_6:
[----:B------:R-:W0:Y:S01]  /*0c60*/  LDCU UR4, c[0x0][0x39c] ;  /* 0x00007380ff0477ac */ /* 0x000e220008000800 */
[----:B------:R-:W-:-:S04]  /*0c70*/  ISETP.NE.AND P0, PT, R0, RZ, PT ;  /* 0x000000ff0000720c */ /* 0x000fc80003f05270 */
[----:B0-----:R-:W-:-:S13]  /*0c80*/  ISETP.GT.OR P0, PT, R5, UR4, P0 ;  /* 0x0000000405007c0c */ /* 0x001fda0008704670 */
[----:B------:R-:W-:Y:S05]  /*0c90*/  @P0 BRA `(.L_x_9) ;  /* 0x0000000000900947 */ /* 0x000fea0003800000 */
[----:B------:R-:W-:Y:S01]  /*0ca0*/  DMUL R6, R14, R10 ;  /* 0x0000000a0e067228 */ /* 0x000fe20000000000 */
[----:B------:R-:W-:Y:S01]  /*0cb0*/  IMAD.MOV.U32 R18, RZ, RZ, 0x0 ;  /* 0x00000000ff127424 */ /* 0x000fe200078e00ff */
[----:B------:R-:W-:-:S06]  /*0cc0*/  MOV R19, 0x3fd80000 ;  /* 0x3fd8000000137802 */ /* 0x000fcc0000000f00 */
[----:B------:R-:W-:-:S08]  /*0cd0*/  DMUL R16, R6, R6 ;  /* 0x0000000606107228 */ /* 0x000fd00000000000 */
[----:B------:R-:W-:-:S06]  /*0ce0*/  DFMA R16, R12, R10, -R16 ;  /* 0x0000000a0c10722b */ /* 0x000fcc0000000810 */
[----:B------:R-:W0:Y:S02]  /*0cf0*/  MUFU.RSQ64H R9, R17 ;  /* 0x0000001100097308 */ /* 0x000e240000001c00 */
[----:B------:R-:W-:Y:S02]  /*0d00*/  DSETP.GT.AND P0, PT, R16, RZ, PT ;  /* 0x000000ff1000722a */ /* 0x000fe40003f04000 */
[----:B------:R-:W-:-:S05]  /*0d10*/  VIADD R8, R17, 0xfcb00000 ;  /* 0xfcb0000011087836 */ /* 0x000fca0000000000 */
[----:B------:R-:W-:Y:S01]  /*0d20*/  ISETP.GE.U32.AND P1, PT, R8, 0x7ca00000, PT ;  /* 0x7ca000000800780c */ /* 0x000fe20003f26070 */
[----:B0-----:R-:W-:-:S08]  /*0d30*/  DMUL R6, R8, R8 ;  /* 0x0000000808067228 */ /* 0x001fd00000000000 */
[----:B------:R-:W-:-:S08]  /*0d40*/  DFMA R6, R16, -R6, 1 ;  /* 0x3ff000001006742b */ /* 0x000fd00000000806 */
[----:B------:R-:W-:Y:S02]  /*0d50*/  DFMA R18, R6, R18, 0.5 ;  /* 0x3fe000000612742b */ /* 0x000fe40000000012 */
[----:B------:R-:W-:-:S08]  /*0d60*/  DMUL R6, R8, R6 ;  /* 0x0000000608067228 */ /* 0x000fd00000000000 */
[----:B------:R-:W-:-:S08]  /*0d70*/  DFMA R24, R18, R6, R8 ;  /* 0x000000061218722b */ /* 0x000fd00000000008 */
[----:B------:R-:W-:Y:S02]  /*0d80*/  DMUL R20, R16, R24 ;  /* 0x0000001810147228 */ /* 0x000fe40000000000 */
[----:B------:R-:W-:Y:S02]  /*0d90*/  VIADD R7, R25, 0xfff00000 ;  /* 0xfff0000019077836 */ /* 0x000fe40000000000 */
[----:B------:R-:W-:-:S04]  /*0da0*/  IMAD.MOV.U32 R6, RZ, RZ, R24 ;  /* 0x000000ffff067224 */ /* 0x000fc800078e0018 */
[----:B------:R-:W-:-:S08]  /*0db0*/  DFMA R22, R20, -R20, R16 ;  /* 0x800000141416722b */ /* 0x000fd00000000010 */
[----:B------:R-:W-:Y:S01]  /*0dc0*/  DFMA R18, R22, R6, R20 ;  /* 0x000000061612722b */ /* 0x000fe20000000014 */
[----:B------:R-:W-:Y:S10]  /*0dd0*/  @!P1 BRA `(.L_x_10) ;  /* 0x0000000000149947 */ /* 0x000ff40003800000 */
[----:B------:R-:W-:Y:S01]  /*0de0*/  MOV R18, R24 ;  /* 0x0000001800127202 */ /* 0x000fe20000000f00 */
[----:B------:R-:W-:Y:S01]  /*0df0*/  IMAD.MOV.U32 R28, RZ, RZ, R8 ;  /* 0x000000ffff1c7224 */ /* 0x000fe200078e0008 */
[----:B------:R-:W-:Y:S01]  /*0e00*/  MOV R4, 0xe30 ;  /* 0x00000e3000047802 */ /* 0x000fe20000000f00 */
[----:B------:R-:W-:-:S07]  /*0e10*/  IMAD.MOV.U32 R19, RZ, RZ, R7 ;  /* 0x000000ffff137224 */ /* 0x000fce00078e0007 */
[----:B------:R-:W-:Y:S05]  /*0e20*/  CALL.REL.NOINC `($__internal_1_$__cuda_sm20_dsqrt_rn_f64_mediumpath_v1) ;  /* 0x0000001000287944 */ /* 0x000fea0003c00000 */
.L_x_10:
[----:B------:R-:W0:Y:S01]  /*0e30*/  LDCU UR4, c[0x0][0x394] ;  /* 0x00007280ff0477ac */ /* 0x000e220008000800 */
[----:B------:R-:W1:Y:S01]  /*0e40*/  LDC.64 R8, c[0x0][0x3a0] ;  /* 0x0000e800ff087b82 */ /* 0x000e620000000a00 */
[----:B------:R-:W-:Y:S01]  /*0e50*/  IADD3 R3, PT, PT, R5, -0x1, RZ ;  /* 0xffffffff05037810 */ /* 0x000fe20007ffe0ff */
[----:B0-----:R-:W0:Y:S01]  /*0e60*/  F2F.F64.F32 R6, UR4 ;  /* 0x0000000400067d10 */ /* 0x001e220008201800 */
[----:B------:R-:W2:Y:S01]  /*0e70*/  LDCU UR4, c[0x0][0x398] ;  /* 0x00007300ff0477ac */ /* 0x000ea20008000800 */
[----:B0-----:R-:W-:Y:S02]  /*0e80*/  DMUL R6, R6, R18 ;  /* 0x0000001206067228 */ /* 0x001fe40000000000 */
[----:B--2---:R-:W-:-:S04]  /*0e90*/  IMAD R3, R3, UR4, R2 ;  /* 0x0000000403037c24 */ /* 0x004fc8000f8e0202 */
[----:B-1----:R-:W-:-:S04]  /*0ea0*/  IMAD.WIDE.U32 R8, R3, 0x4, R8 ;  /* 0x0000000403087825 */ /* 0x002fc800078e0008 */
[----:B------:R-:W0:Y:S02]  /*0eb0*/  F2F.F32.F64 R6, R6 ;  /* 0x0000000600067310 */ /* 0x000e240000301000 */
[----:B0-----:R-:W-:-:S05]  /*0ec0*/  FSEL R3, R6, RZ, P0 ;  /* 0x000000ff06037208 */ /* 0x001fca0000000000 */
[----:B------:R0:W-:Y:S02]  /*0ed0*/  STG.E desc[UR10][R8.64], R3 ;  /* 0x0000000308007986 */ /* 0x0001e4000c10190a */
.L_x_9:
[----:B------:R-:W1:Y:S02]  /*0ee0*/  LDCU UR4, c[0x0][0x39c] ;  /* 0x00007380ff0477ac */ /* 0x000e640008000800 */
[----:B-1----:R-:W-:-:S13]  /*0ef0*/  ISETP.GE.AND P0, PT, R5, UR4, PT ;  /* 0x0000000405007c0c */ /* 0x002fda000bf06270 */
[----:B------:R-:W-:Y:S05]  /*0f00*/  @P0 EXIT ;  /* 0x000000000000094d */ /* 0x000fea0003800000 */
[----:B------:R-:W0:Y:S02]  /*0f10*/  LDCU.64 UR6, c[0x0][0x390] ;  /* 0x00007200ff0677ac */ /* 0x000e240008000a00 */
[----:B0-----:R-:W0:Y:S01]  /*0f20*/  F2F.F64.F32 R8, UR7 ;  /* 0x0000000700087d10 */ /* 0x001e220008201800 */
[----:B------:R-:W-:Y:S02]  /*0f30*/  ULOP3.LUT UR5, UR6, 0x7ffffff8, URZ, 0xc0, !UPT ;  /* 0x7ffffff806057892 */ /* 0x000fe4000f8ec0ff */
[----:B------:R-:W-:Y:S02]  /*0f40*/  ULOP3.LUT UR4, UR6, 0x7, URZ, 0xc0, !UPT ;  /* 0x0000000706047892 */ /* 0x000fe4000f8ec0ff */
[----:B------:R-:W-:-:S12]  /*0f50*/  UIADD3 UR6, UPT, UPT, -UR5, URZ, URZ ;  /* 0x000000ff05067290 */ /* 0x000fd8000fffe1ff */
.L_x_19:
[----:B-1----:R-:W1:Y:S01]  /*0f60*/  LDCU UR7, c[0x0][0x398] ;  /* 0x00007300ff0777ac */ /* 0x002e620008000800 */
[----:B------:R-:W2:Y:S01]  /*0f70*/  LDC.64 R18, c[0x0][0x380] ;  /* 0x0000e000ff127b82 */ /* 0x000ea20000000a00 */
[----:B------:R-:W3:Y:S01]  /*0f80*/  LDCU UR5, c[0x0][0x390] ;  /* 0x00007200ff0577ac */ /* 0x000ee20008000800 */
[----:B-1----:R-:W-:Y:S02]  /*0f90*/  IMAD.U32 R3, RZ, RZ, UR7 ;  /* 0x00000007ff037e24 */ /* 0x002fe4000f8e00ff */
[C---:B---3--:R-:W-:Y:S02]  /*0fa0*/  VIADD R22, R5.reuse, -UR5 ;  /* 0x8000000505167c36 */ /* 0x048fe40008000000 */
[-CC-:B------:R-:W-:Y:S02]  /*0fb0*/  IMAD R6, R5, R3.reuse, R2.reuse ;  /* 0x0000000305067224 */ /* 0x180fe400078e0202 */
[----:B------:R-:W-:Y:S02]  /*0fc0*/  IMAD R17, R22, R3, R2 ;  /* 0x0000000316117224 */ /* 0x000fe400078e0202 */
[----:B--2---:R-:W-:-:S04]  /*0fd0*/  IMAD.WIDE.U32 R20, R6, 0x4, R18 ;  /* 0x0000000406147825 */ /* 0x004fc800078e0012 */
[----:B------:R-:W-:Y:S01]  /*0fe0*/  IMAD.WIDE R16, R17, 0x4, R18 ;  /* 0x0000000411107825 */ /* 0x000fe200078e0212 */
[----:B------:R-:W2:Y:S04]  /*0ff0*/  LDG.E.CONSTANT R7, desc[UR10][R20.64] ;  /* 0x0000000a14077981 */ /* 0x000ea8000c1e9900 */
[----:B------:R-:W3:Y:S01]  /*1000*/  LDG.E.CONSTANT R4, desc[UR10][R16.64] ;  /* 0x0000000a10047981 */ /* 0x000ee2000c1e9900 */
[----:B--2---:R-:W-:-:S04]  /*1010*/  FSETP.NAN.AND P0, PT, |R7|, |R7|, PT ;  /* 0x400000070700720b */ /* 0x004fc80003f08200 */
[----:B---3--:R-:W-:-:S13]  /*1020*/  FSETP.NUM.AND P0, PT, |R4|, |R4|, !P0 ;  /* 0x400000040400720b */ /* 0x008fda0004707200 */
[----:B------:R-:W-:Y:S05]  /*1030*/  @!P0 BRA `(.L_x_11) ;  /* 0x0000000000208947 */ /* 0x000fea0003800000 */
[----:B------:R-:W1:Y:S08]  /*1040*/  F2F.F64.F32 R16, R4 ;  /* 0x0000000400107310 */ /* 0x000e700000201800 */
[----:B------:R-:W2:Y:S01]  /*1050*/  F2F.F64.F32 R18, R7 ;  /* 0x0000000700127310 */ /* 0x000ea20000201800 */
[C---:B-1----:R-:W-:Y:S02]  /*1060*/  DMUL R20, R16.reuse, R16 ;  /* 0x0000001010147228 */ /* 0x042fe40000000000 */
[----:B--2---:R-:W-:-:S06]  /*1070*/  DADD R16, -R16, R18 ;  /* 0x0000000010107229 */ /* 0x004fcc0000000112 */
[----:B------:R-:W-:Y:S02]  /*1080*/  DFMA R20, R18, R18, -R20 ;  /* 0x000000121214722b */ /* 0x000fe40000000814 */
[----:B------:R-:W-:-:S06]  /*1090*/  DADD R14, R16, R14 ;  /* 0x00000000100e7229 */ /* 0x000fcc000000000e */
[----:B------:R-:W-:Y:S01]  /*10a0*/  DADD R12, R20, R12 ;  /* 0x00000000140c7229 */ /* 0x000fe2000000000c */
[----:B------:R-:W-:Y:S10]  /*10b0*/  BRA `(.L_x_12) ;  /* 0x0000000800507947 */ /* 0x000ff40003800000 */
.L_x_11:
[----:B------:R-:W-:Y:S01]  /*10c0*/  IADD3 R4, PT, PT, R22, 0x1, RZ ;  /* 0x0000000116047810 */ /* 0x000fe20007ffe0ff */
[----:B------:R-:W-:Y:S01]  /*10d0*/  IMAD.MOV.U32 R0, RZ, RZ, RZ ;  /* 0x000000ffff007224 */ /* 0x000fe200078e00ff */
[----:B------:R-:W-:Y:S02]  /*10e0*/  CS2R R14, SRZ ;  /* 0x00000000000e7805 */ /* 0x000fe4000001ff00 */
[----:B------:R-:W-:Y:S02]  /*10f0*/  CS2R R12, SRZ ;  /* 0x00000000000c7805 */ /* 0x000fe4000001ff00 */
[----:B------:R-:W-:-:S13]  /*1100*/  ISETP.GT.AND P0, PT, R4, R5, PT ;  /* 0x000000050400720c */ /* 0x000fda0003f04270 */
[----:B------:R-:W-:Y:S05]  /*1110*/  @P0 BRA `(.L_x_12) ;  /* 0x0000000800380947 */ /* 0x000fea0003800000 */
[----:B------:R-:W-:Y:S01]  /*1120*/  UIADD3 UR5, UPT, UPT, UR5, -0x1, URZ ;  /* 0xffffffff05057890 */ /* 0x000fe2000fffe0ff */
[----:B------:R-:W-:Y:S01]  /*1130*/  IMAD.MOV.U32 R0, RZ, RZ, RZ ;  /* 0x000000ffff007224 */ /* 0x000fe200078e00ff */
[----:B------:R-:W-:Y:S02]  /*1140*/  CS2R R12, SRZ ;  /* 0x00000000000c7805 */ /* 0x000fe4000001ff00 */
[----:B------:R-:W-:Y:S01]  /*1150*/  CS2R R14, SRZ ;  /* 0x00000000000e7805 */ /* 0x000fe2000001ff00 */
[----:B------:R-:W-:-:S09]  /*1160*/  UISETP.GE.U32.AND UP0, UPT, UR5, 0x7, UPT ;  /* 0x000000070500788c */ /* 0x000fd2000bf06070 */
[----:B------:R-:W-:Y:S05]  /*1170*/  BRA.U !UP0, `(.L_x_13) ;  /* 0x0000000508147547 */ /* 0x000fea000b800000 */
[----:B------:R-:W1:Y:S01]  /*1180*/  LDC R7, c[0x0][0x398] ;  /* 0x0000e600ff077b82 */ /* 0x000e620000000800 */
[----:B------:R-:W-:Y:S01]  /*1190*/  IMAD R4, R4, R3, R2 ;  /* 0x0000000304047224 */ /* 0x000fe200078e0202 */
[----:B------:R-:W-:Y:S02]  /*11a0*/  MOV R0, RZ ;  /* 0x000000ff00007202 */ /* 0x000fe40000000f00 */
[----:B------:R-:W-:Y:S01]  /*11b0*/  CS2R R12, SRZ ;  /* 0x00000000000c7805 */ /* 0x000fe2000001ff00 */
[----:B------:R-:W-:-:S03]  /*11c0*/  UMOV UR5, UR6 ;  /* 0x0000000600057c82 */ /* 0x000fc60008000000 */
[----:B------:R-:W2:Y:S03]  /*11d0*/  LDC.64 R18, c[0x0][0x380] ;  /* 0x0000e000ff127b82 */ /* 0x000ea60000000a00 */
.L_x_14:
[----:B--2---:R-:W-:-:S05]  /*11e0*/  IMAD.WIDE R16, R4, 0x4, R18 ;  /* 0x0000000404107825 */ /* 0x004fca00078e0212 */
[----:B------:R-:W2:Y:S01]  /*11f0*/  LDG.E.CONSTANT R29, desc[UR10][R16.64] ;  /* 0x0000000a101d7981 */ /* 0x000ea2000c1e9900 */
[----:B-1----:R-:W-:-:S04]  /*1200*/  IMAD.MOV.U32 R3, RZ, RZ, R7 ;  /* 0x000000ffff037224 */ /* 0x002fc800078e0007 */
[----:B------:R-:W-:-:S05]  /*1210*/  IMAD.WIDE R26, R3, 0x4, R16 ;  /* 0x00000004031a7825 */ /* 0x000fca00078e0210 */
[----:B------:R1:W3:Y:S02]  /*1220*/  LDG.E.CONSTANT R28, desc[UR10][R26.64] ;  /* 0x0000000a1a1c7981 */ /* 0x0002e4000c1e9900 */
[----:B-1----:R-:W-:-:S05]  /*1230*/  IMAD.WIDE R26, R3, 0x4, R26 ;  /* 0x00000004031a7825 */ /* 0x002fca00078e021a */
[----:B------:R-:W4:Y:S01]  /*1240*/  LDG.E.CONSTANT R24, desc[UR10][R26.64] ;  /* 0x0000000a1a187981 */ /* 0x000f22000c1e9900 */
[----:B------:R-:W-:-:S05]  /*1250*/  IMAD.WIDE R16, R3, 0x4, R26 ;  /* 0x0000000403107825 */ /* 0x000fca00078e021a */
[----:B------:R-:W5:Y:S01]  /*1260*/  LDG.E.CONSTANT R23, desc[UR10][R16.64] ;  /* 0x0000000a10177981 */ /* 0x000f62000c1e9900 */
[----:B--2---:R-:W-:Y:S02]  /*1270*/  FSETP.NAN.AND P6, PT, |R29|, |R29|, PT ;  /* 0x4000001d1d00720b */ /* 0x004fe40003fc8200 */
[----:B---3--:R-:W-:-:S11]  /*1280*/  FSETP.NAN.AND P5, PT, |R28|, |R28|, PT ;  /* 0x4000001c1c00720b */ /* 0x008fd60003fa8200 */
[----:B------:R-:W1:Y:S01]  /*1290*/  @!P6 F2F.F64.F32 R20, R29 ;  /* 0x0000001d0014e310 */ /* 0x000e620000201800 */
[----:B----4-:R-:W-:Y:S01]  /*12a0*/  FSETP.NAN.AND P4, PT, |R24|, |R24|, PT ;  /* 0x400000181800720b */ /* 0x010fe20003f88200 */
[----:B-1----:R-:W-:Y:S02]  /*12b0*/  @!P6 DADD R14, R14, R20 ;  /* 0x000000000e0ee229 */ /* 0x002fe40000000014 */
[----:B------:R-:W-:Y:S01]  /*12c0*/  @!P6 DFMA R12, R20, R20, R12 ;  /* 0x00000014140ce22b */ /* 0x000fe2000000000c */
[----:B-----5:R-:W-:-:S03]  /*12d0*/  FSETP.NAN.AND P3, PT, |R23|, |R23|, PT ;  /* 0x400000171700720b */ /* 0x020fc60003f68200 */
[----:B------:R-:W1:Y:S08]  /*12e0*/  @!P5 F2F.F64.F32 R20, R28 ;  /* 0x0000001c0014d310 */ /* 0x000e700000201800 */
[----:B------:R-:W2:Y:S01]  /*12f0*/  @!P4 F2F.F64.F32 R24, R24 ;  /* 0x000000180018c310 */ /* 0x000ea20000201800 */
[----:B-1----:R-:W-:Y:S02]  /*1300*/  @!P5 DADD R14, R14, R20 ;  /* 0x000000000e0ed229 */ /* 0x002fe40000000014 */
[----:B------:R-:W-:Y:S01]  /*1310*/  @!P5 DFMA R12, R20, R20, R12 ;  /* 0x00000014140cd22b */ /* 0x000fe2000000000c */
[----:B------:R-:W-:-:S04]  /*1320*/  IMAD.WIDE R20, R3, 0x4, R16 ;  /* 0x0000000403147825 */ /* 0x000fc800078e0210 */
[----:B------:R-:W1:Y:S01]  /*1330*/  @!P3 F2F.F64.F32 R16, R23 ;  /* 0x000000170010b310 */ /* 0x000e620000201800 */
[----:B------:R3:W4:Y:S01]  /*1340*/  LDG.E.CONSTANT R26, desc[UR10][R20.64] ;  /* 0x0000000a141a7981 */ /* 0x000722000c1e9900 */
[----:B--2---:R-:W-:Y:S02]  /*1350*/  @!P4 DADD R14, R14, R24 ;  /* 0x000000000e0ec229 */ /* 0x004fe40000000018 */
[----:B------:R-:W-:Y:S01]  /*1360*/  @!P4 DFMA R12, R24, R24, R12 ;  /* 0x00000018180cc22b */ /* 0x000fe2000000000c */
[----:B---3--:R-:W-:-:S05]  /*1370*/  IMAD.WIDE R20, R3, 0x4, R20 ;  /* 0x0000000403147825 */ /* 0x008fca00078e0214 */
[----:B------:R-:W2:Y:S01]  /*1380*/  LDG.E.CONSTANT R25, desc[UR10][R20.64] ;  /* 0x0000000a14197981 */ /* 0x000ea2000c1e9900 */
[C---:B------:R-:W-:Y:S01]  /*1390*/  IMAD.WIDE R28, R3.reuse, 0x4, R20 ;  /* 0x00000004031c7825 */ /* 0x040fe200078e0214 */
[----:B-1----:R-:W-:Y:S02]  /*13a0*/  @!P3 DADD R14, R14, R16 ;  /* 0x000000000e0eb229 */ /* 0x002fe40000000010 */
[----:B------:R-:W-:Y:S02]  /*13b0*/  @!P3 DFMA R12, R16, R16, R12 ;  /* 0x00000010100cb22b */ /* 0x000fe4000000000c */
[----:B------:R-:W3:Y:S01]  /*13c0*/  LDG.E.CONSTANT R24, desc[UR10][R28.64] ;  /* 0x0000000a1c187981 */ /* 0x000ee2000c1e9900 */
[----:B------:R-:W-:-:S06]  /*13d0*/  IMAD.WIDE R16, R3, 0x4, R28 ;  /* 0x0000000403107825 */ /* 0x000fcc00078e021c */
[----:B------:R-:W5:Y:S01]  /*13e0*/  LDG.E.CONSTANT R16, desc[UR10][R16.64] ;  /* 0x0000000a10107981 */ /* 0x000f62000c1e9900 */
[----:B------:R-:W-:Y:S01]  /*13f0*/  @P6 VIADD R0, R0, 0x1 ;  /* 0x0000000100006836 */ /* 0x000fe20000000000 */
[----:B------:R-:W-:Y:S01]  /*1400*/  UIADD3 UR5, UPT, UPT, UR5, 0x8, URZ ;  /* 0x0000000805057890 */ /* 0x000fe2000fffe0ff */
[----:B------:R-:W-:Y:S01]  /*1410*/  IADD3 R22, PT, PT, R22, 0x8, RZ ;  /* 0x0000000816167810 */ /* 0x000fe20007ffe0ff */
[----:B------:R-:W-:Y:S02]  /*1420*/  IMAD R4, R3, 0x8, R4 ;  /* 0x0000000803047824 */ /* 0x000fe400078e0204 */
[----:B------:R-:W-:Y:S01]  /*1430*/  @P5 IADD3 R0, PT, PT, R0, 0x1, RZ ;  /* 0x0000000100005810 */ /* 0x000fe20007ffe0ff */
[----:B------:R-:W-:-:S04]  /*1440*/  UISETP.NE.AND UP0, UPT, UR5, URZ, UPT ;  /* 0x000000ff0500728c */ /* 0x000fc8000bf05270 */
[----:B------:R-:W-:-:S04]  /*1450*/  @P4 VIADD R0, R0, 0x1 ;  /* 0x0000000100004836 */ /* 0x000fc80000000000 */
[----:B------:R-:W-:Y:S01]  /*1460*/  @P3 VIADD R0, R0, 0x1 ;  /* 0x0000000100003836 */ /* 0x000fe20000000000 */
[----:B----4-:R-:W-:-:S13]  /*1470*/  FSETP.NAN.AND P2, PT, |R26|, |R26|, PT ;  /* 0x4000001a1a00720b */ /* 0x010fda0003f48200 */
[----:B------:R-:W1:Y:S01]  /*1480*/  @!P2 F2F.F64.F32 R26, R26 ;  /* 0x0000001a001aa310 */ /* 0x000e620000201800 */
[----:B------:R-:W-:Y:S02]  /*1490*/  @P2 IADD3 R0, PT, PT, R0, 0x1, RZ ;  /* 0x0000000100002810 */ /* 0x000fe40007ffe0ff */
[----:B--2---:R-:W-:Y:S02]  /*14a0*/  FSETP.NAN.AND P1, PT, |R25|, |R25|, PT ;  /* 0x400000191900720b */ /* 0x004fe40003f28200 */
[----:B---3--:R-:W-:Y:S02]  /*14b0*/  FSETP.NAN.AND P0, PT, |R24|, |R24|, PT ;  /* 0x400000181800720b */ /* 0x008fe40003f08200 */
[----:B-----5:R-:W-:-:S09]  /*14c0*/  FSETP.NAN.AND P6, PT, |R16|, |R16|, PT ;  /* 0x400000101000720b */ /* 0x020fd20003fc8200 */
[----:B------:R-:W2:Y:S01]  /*14d0*/  @!P1 F2F.F64.F32 R20, R25 ;  /* 0x0000001900149310 */ /* 0x000ea20000201800 */
[----:B-1----:R-:W-:Y:S01]  /*14e0*/  @!P2 DADD R14, R14, R26 ;  /* 0x000000000e0ea229 */ /* 0x002fe2000000001a */
[----:B------:R-:W-:Y:S01]  /*14f0*/  @P1 VIADD R0, R0, 0x1 ;  /* 0x0000000100001836 */ /* 0x000fe20000000000 */
[----:B------:R-:W-:-:S03]  /*1500*/  @!P2 DFMA R12, R26, R26, R12 ;  /* 0x0000001a1a0ca22b */ /* 0x000fc6000000000c */
[----:B------:R-:W-:Y:S02]  /*1510*/  @P0 VIADD R0, R0, 0x1 ;  /* 0x0000000100000836 */ /* 0x000fe40000000000 */
[----:B------:R-:W1:Y:S02]  /*1520*/  @!P0 F2F.F64.F32 R28, R24 ;  /* 0x00000018001c8310 */ /* 0x000e640000201800 */
[----:B------:R-:W-:Y:S01]  /*1530*/  @P6 VIADD R0, R0, 0x1 ;  /* 0x0000000100006836 */ /* 0x000fe20000000000 */
[----:B--2---:R-:W-:-:S05]  /*1540*/  @!P1 DADD R14, R14, R20 ;  /* 0x000000000e0e9229 */ /* 0x004fca0000000014 */
[----:B------:R-:W2:Y:S01]  /*1550*/  @!P6 F2F.F64.F32 R16, R16 ;  /* 0x000000100010e310 */ /* 0x000ea20000201800 */
[----:B------:R-:W-:Y:S02]  /*1560*/  @!P1 DFMA R12, R20, R20, R12 ;  /* 0x00000014140c922b */ /* 0x000fe4000000000c */
[----:B-1----:R-:W-:-:S06]  /*1570*/  @!P0 DADD R14, R14, R28 ;  /* 0x000000000e0e8229 */ /* 0x002fcc000000001c */
[----:B------:R-:W-:Y:S02]  /*1580*/  @!P0 DFMA R12, R28, R28, R12 ;  /* 0x0000001c1c0c822b */ /* 0x000fe4000000000c */
[----:B--2---:R-:W-:-:S06]  /*1590*/  @!P6 DADD R14, R14, R16 ;  /* 0x000000000e0ee229 */ /* 0x004fcc0000000010 */
[----:B------:R-:W-:Y:S01]  /*15a0*/  @!P6 DFMA R12, R16, R16, R12 ;  /* 0x00000010100ce22b */ /* 0x000fe2000000000c */
[----:B------:R-:W-:Y:S10]  /*15b0*/  BRA.U UP0, `(.L_x_14) ;  /* 0xfffffffd00087547 */ /* 0x000ff4000b83ffff */
[----:B------:R-:W-:-:S07]  /*15c0*/  IADD3 R4, PT, PT, R22, 0x1, RZ ;  /* 0x0000000116047810 */ /* 0x000fce0007ffe0ff */
.L_x_13:
[----:B------:R-:W-:-:S09]  /*15d0*/  UISETP.NE.AND UP0, UPT, UR4, URZ, UPT ;  /* 0x000000ff0400728c */ /* 0x000fd2000bf05270 */
[----:B------:R-:W-:Y:S05]  /*15e0*/  BRA.U !UP0, `(.L_x_12) ;  /* 0x0000000508047547 */ /* 0x000fea000b800000 */
[----:B------:R-:W1:Y:S01]  /*15f0*/  LDCU UR5, c[0x0][0x390] ;  /* 0x00007200ff0577ac */ /* 0x000e620008000800 */
[----:B------:R-:W-:-:S04]  /*1600*/  UIADD3 UR7, UPT, UPT, UR4, -0x1, URZ ;  /* 0xffffffff04077890 */ /* 0x000fc8000fffe0ff */
[----:B------:R-:W-:Y:S02]  /*1610*/  UISETP.GE.U32.AND UP0, UPT, UR7, 0x3, UPT ;  /* 0x000000030700788c */ /* 0x000fe4000bf06070 */
[----:B-1----:R-:W-:-:S07]  /*1620*/  ULOP3.LUT UP1, UR8, UR5, 0x3, URZ, 0xc0, !UPT ;  /* 0x0000000305087892 */ /* 0x002fce000f82c0ff */
[----:B------:R-:W-:Y:S05]  /*1630*/  BRA.U !UP0, `(.L_x_15) ;  /* 0x0000000108787547 */ /* 0x000fea000b800000 */
[----:B------:R-:W-:-:S04]  /*1640*/  IMAD R17, R4, R3, R2 ;  /* 0x0000000304117224 */ /* 0x000fc800078e0202 */
[----:B------:R-:W-:-:S05]  /*1650*/  IMAD.WIDE R16, R17, 0x4, R18 ;  /* 0x0000000411107825 */ /* 0x000fca00078e0212 */
        /* <DEDUP_REMOVED lines=11> */
[----:B------:R-:W1:Y:S01]  /*1710*/  @!P0 F2F.F64.F32 R22, R7 ;  /* 0x0000000700168310 */ /* 0x000e620000201800 */
[----:B------:R-:W-:Y:S01]  /*1720*/  @P0 VIADD R0, R0, 0x1 ;  /* 0x0000000100000836 */ /* 0x000fe20000000000 */
[----:B-----5:R-:W-:-:S03]  /*1730*/  FSETP.NAN.AND P3, PT, |R26|, |R26|, PT ;  /* 0x4000001a1a00720b */ /* 0x020fc60003f68200 */
[----:B------:R-:W-:-:S03]  /*1740*/  @P1 VIADD R0, R0, 0x1 ;  /* 0x0000000100001836 */ /* 0x000fc60000000000 */
[----:B------:R-:W2:Y:S02]  /*1750*/  @!P1 F2F.F64.F32 R20, R20 ;  /* 0x0000001400149310 */ /* 0x000ea40000201800 */
[----:B------:R-:W-:Y:S01]  /*1760*/  @P2 IADD3 R0, PT, PT, R0, 0x1, RZ ;  /* 0x0000000100002810 */ /* 0x000fe20007ffe0ff */
[----:B-1----:R-:W-:-:S05]  /*1770*/  @!P0 DADD R14, R14, R22 ;  /* 0x000000000e0e8229 */ /* 0x002fca0000000016 */
[----:B------:R-:W1:Y:S01]  /*1780*/  @!P2 F2F.F64.F32 R16, R16 ;  /* 0x000000100010a310 */ /* 0x000e620000201800 */
[----:B------:R-:W-:Y:S01]  /*1790*/  @!P0 DFMA R12, R22, R22, R12 ;  /* 0x00000016160c822b */ /* 0x000fe2000000000c */
[----:B------:R-:W-:Y:S01]  /*17a0*/  @P3 VIADD R0, R0, 0x1 ;  /* 0x0000000100003836 */ /* 0x000fe20000000000 */
[----:B--2---:R-:W-:-:S05]  /*17b0*/  @!P1 DADD R14, R14, R20 ;  /* 0x000000000e0e9229 */ /* 0x004fca0000000014 */
[----:B------:R-:W2:Y:S01]  /*17c0*/  @!P3 F2F.F64.F32 R22, R26 ;  /* 0x0000001a0016b310 */ /* 0x000ea20000201800 */
[----:B------:R-:W-:Y:S02]  /*17d0*/  @!P1 DFMA R12, R20, R20, R12 ;  /* 0x00000014140c922b */ /* 0x000fe4000000000c */
[----:B-1----:R-:W-:-:S06]  /*17e0*/  @!P2 DADD R14, R14, R16 ;  /* 0x000000000e0ea229 */ /* 0x002fcc0000000010 */
[----:B------:R-:W-:Y:S02]  /*17f0*/  @!P2 DFMA R12, R16, R16, R12 ;  /* 0x00000010100ca22b */ /* 0x000fe4000000000c */
[----:B--2---:R-:W-:-:S06]  /*1800*/  @!P3 DADD R14, R14, R22 ;  /* 0x000000000e0eb229 */ /* 0x004fcc0000000016 */
[----:B------:R-:W-:-:S11]  /*1810*/  @!P3 DFMA R12, R22, R22, R12 ;  /* 0x00000016160cb22b */ /* 0x000fd6000000000c */
.L_x_15:
[----:B------:R-:W-:Y:S05]  /*1820*/  BRA.U !UP1, `(.L_x_12) ;  /* 0x0000000109747547 */ /* 0x000fea000b800000 */
[----:B------:R-:W-:Y:S02]  /*1830*/  UISETP.NE.AND UP0, UPT, UR8, 0x1, UPT ;  /* 0x000000010800788c */ /* 0x000fe4000bf05270 */
[----:B------:R-:W-:-:S04]  /*1840*/  ULOP3.LUT UR5, UR5, 0x1, URZ, 0xc0, !UPT ;  /* 0x0000000105057892 */ /* 0x000fc8000f8ec0ff */
[----:B------:R-:W-:-:S03]  /*1850*/  UISETP.NE.U32.AND UP1, UPT, UR5, 0x1, UPT ;  /* 0x000000010500788c */ /* 0x000fc6000bf25070 */
[----:B------:R-:W-:Y:S08]  /*1860*/  BRA.U !UP0, `(.L_x_16) ;  /* 0x0000000108407547 */ /* 0x000ff0000b800000 */
[----:B------:R-:W-:-:S04]  /*1870*/  IMAD R25, R4, R3, R2 ;  /* 0x0000000304197224 */ /* 0x000fc800078e0202 */
[----:B------:R-:W-:-:S05]  /*1880*/  IMAD.WIDE R24, R25, 0x4, R18 ;  /* 0x0000000419187825 */ /* 0x000fca00078e0212 */
[----:B------:R-:W2:Y:S01]  /*1890*/  LDG.E.CONSTANT R16, desc[UR10][R24.64] ;  /* 0x0000000a18107981 */ /* 0x000ea2000c1e9900 */
[----:B------:R-:W-:-:S06]  /*18a0*/  IMAD.WIDE R20, R3, 0x4, R24 ;  /* 0x0000000403147825 */ /* 0x000fcc00078e0218 */
[----:B------:R-:W3:Y:S01]  /*18b0*/  LDG.E.CONSTANT R20, desc[UR10][R20.64] ;  /* 0x0000000a14147981 */ /* 0x000ee2000c1e9900 */
[----:B------:R-:W-:Y:S01]  /*18c0*/  VIADD R4, R4, 0x2 ;  /* 0x0000000204047836 */ /* 0x000fe20000000000 */
[----:B--2---:R-:W-:Y:S02]  /*18d0*/  FSETP.NAN.AND P0, PT, |R16|, |R16|, PT ;  /* 0x400000101000720b */ /* 0x004fe40003f08200 */
[----:B---3--:R-:W-:-:S11]  /*18e0*/  FSETP.NAN.AND P1, PT, |R20|, |R20|, PT ;  /* 0x400000141400720b */ /* 0x008fd60003f28200 */
[----:B------:R-:W1:Y:S01]  /*18f0*/  @!P0 F2F.F64.F32 R16, R16 ;  /* 0x0000001000108310 */ /* 0x000e620000201800 */
[----:B------:R-:W-:-:S05]  /*1900*/  @P0 IADD3 R0, PT, PT, R0, 0x1, RZ ;  /* 0x0000000100000810 */ /* 0x000fca0007ffe0ff */
[----:B------:R-:W-:Y:S02]  /*1910*/  @P1 VIADD R0, R0, 0x1 ;  /* 0x0000000100001836 */ /* 0x000fe40000000000 */
[----:B------:R-:W2:Y:S01]  /*1920*/  @!P1 F2F.F64.F32 R22, R20 ;  /* 0x0000001400169310 */ /* 0x000ea20000201800 */
[----:B-1----:R-:W-:Y:S02]  /*1930*/  @!P0 DADD R14, R14, R16 ;  /* 0x000000000e0e8229 */ /* 0x002fe40000000010 */
[----:B------:R-:W-:-:S06]  /*1940*/  @!P0 DFMA R12, R16, R16, R12 ;  /* 0x00000010100c822b */ /* 0x000fcc000000000c */
[----:B--2---:R-:W-:Y:S02]  /*1950*/  @!P1 DADD R14, R14, R22 ;  /* 0x000000000e0e9229 */ /* 0x004fe40000000016 */
[----:B------:R-:W-:-:S11]  /*1960*/  @!P1 DFMA R12, R22, R22, R12 ;  /* 0x00000016160c922b */ /* 0x000fd6000000000c */
.L_x_16:
[----:B------:R-:W-:Y:S05]  /*1970*/  BRA.U UP1, `(.L_x_12) ;  /* 0x0000000101207547 */ /* 0x000fea000b800000 */
[----:B------:R-:W-:-:S04]  /*1980*/  IMAD R3, R4, R3, R2 ;  /* 0x0000000304037224 */ /* 0x000fc800078e0202 */
[----:B------:R-:W-:-:S06]  /*1990*/  IMAD.WIDE R18, R3, 0x4, R18 ;  /* 0x0000000403127825 */ /* 0x000fcc00078e0212 */
[----:B------:R-:W2:Y:S02]  /*19a0*/  LDG.E.CONSTANT R18, desc[UR10][R18.64] ;  /* 0x0000000a12127981 */ /* 0x000ea4000c1e9900 */
[----:B--2---:R-:W-:-:S13]  /*19b0*/  FSETP.NAN.AND P0, PT, |R18|, |R18|, PT ;  /* 0x400000121200720b */ /* 0x004fda0003f08200 */
[----:B------:R-:W1:Y:S01]  /*19c0*/  @!P0 F2F.F64.F32 R16, R18 ;  /* 0x0000001200108310 */ /* 0x000e620000201800 */
[----:B------:R-:W-:Y:S01]  /*19d0*/  @P0 IADD3 R0, PT, PT, R0, 0x1, RZ ;  /* 0x0000000100000810 */ /* 0x000fe20007ffe0ff */
[----:B-1----:R-:W-:Y:S02]  /*19e0*/  @!P0 DADD R14, R14, R16 ;  /* 0x000000000e0e8229 */ /* 0x002fe40000000010 */
[----:B------:R-:W-:-:S11]  /*19f0*/  @!P0 DFMA R12, R16, R16, R12 ;  /* 0x00000010100c822b */ /* 0x000fd6000000000c */
.L_x_12:
[----:B------:R-:W-:Y:S01]  /*1a00*/  ISETP.NE.AND P0, PT, R0, RZ, PT ;  /* 0x000000ff0000720c */ /* 0x000fe20003f05270 */
[----:B------:R-:W-:-:S12]  /*1a10*/  IMAD.MOV.U32 R3, RZ, RZ, 0x7fffffff ;  /* 0x7fffffffff037424 */ /* 0x000fd800078e00ff */
[----:B------:R-:W-:Y:S05]  /*1a20*/  @P0 BRA `(.L_x_17) ;  /* 0x0000000000700947 */ /* 0x000fea0003800000 */
[----:B------:R-:W-:Y:S01]  /*1a30*/  DMUL R16, R14, R10 ;  /* 0x0000000a0e107228 */ /* 0x000fe20000000000 */
[----:B------:R-:W-:Y:S01]  /*1a40*/  MOV R20, 0x0 ;  /* 0x0000000000147802 */ /* 0x000fe20000000f00 */
[----:B------:R-:W-:-:S06]  /*1a50*/  IMAD.MOV.U32 R21, RZ, RZ, 0x3fd80000 ;  /* 0x3fd80000ff157424 */ /* 0x000fcc00078e00ff */
[----:B------:R-:W-:-:S08]  /*1a60*/  DMUL R16, R16, R16 ;  /* 0x0000001010107228 */ /* 0x000fd00000000000 */
[----:B------:R-:W-:-:S06]  /*1a70*/  DFMA R16, R12, R10, -R16 ;  /* 0x0000000a0c10722b */ /* 0x000fcc0000000810 */
[----:B------:R-:W1:Y:S02]  /*1a80*/  MUFU.RSQ64H R29, R17 ;  /* 0x00000011001d7308 */ /* 0x000e640000001c00 */
[----:B------:R-:W-:Y:S02]  /*1a90*/  DSETP.GT.AND P0, PT, R16, RZ, PT ;  /* 0x000000ff1000722a */ /* 0x000fe40003f04000 */
[----:B------:R-:W-:-:S05]  /*1aa0*/  VIADD R28, R17, 0xfcb00000 ;  /* 0xfcb00000111c7836 */ /* 0x000fca0000000000 */
[----:B------:R-:W-:Y:S01]  /*1ab0*/  ISETP.GE.U32.AND P1, PT, R28, 0x7ca00000, PT ;  /* 0x7ca000001c00780c */ /* 0x000fe20003f26070 */
[----:B-1----:R-:W-:-:S08]  /*1ac0*/  DMUL R18, R28, R28 ;  /* 0x0000001c1c127228 */ /* 0x002fd00000000000 */
[----:B------:R-:W-:-:S08]  /*1ad0*/  DFMA R18, R16, -R18, 1 ;  /* 0x3ff000001012742b */ /* 0x000fd00000000812 */
[----:B------:R-:W-:Y:S02]  /*1ae0*/  DFMA R20, R18, R20, 0.5 ;  /* 0x3fe000001214742b */ /* 0x000fe40000000014 */
[----:B------:R-:W-:-:S08]  /*1af0*/  DMUL R18, R28, R18 ;  /* 0x000000121c127228 */ /* 0x000fd00000000000 */
[----:B------:R-:W-:-:S08]  /*1b00*/  DFMA R18, R20, R18, R28 ;  /* 0x000000121412722b */ /* 0x000fd0000000001c */
[----:B------:R-:W-:Y:S02]  /*1b10*/  DMUL R20, R16, R18 ;  /* 0x0000001210147228 */ /* 0x000fe40000000000 */
[----:B------:R-:W-:Y:S01]  /*1b20*/  VIADD R25, R19, 0xfff00000 ;  /* 0xfff0000013197836 */ /* 0x000fe20000000000 */
[----:B------:R-:W-:-:S05]  /*1b30*/  MOV R24, R18 ;  /* 0x0000001200187202 */ /* 0x000fca0000000f00 */
[----:B------:R-:W-:-:S08]  /*1b40*/  DFMA R22, R20, -R20, R16 ;  /* 0x800000141416722b */ /* 0x000fd00000000010 */
[----:B------:R-:W-:Y:S01]  /*1b50*/  DFMA R26, R22, R24, R20 ;  /* 0x00000018161a722b */ /* 0x000fe20000000014 */
[----:B------:R-:W-:Y:S10]  /*1b60*/  @!P1 BRA `(.L_x_18) ;  /* 0x0000000000149947 */ /* 0x000ff40003800000 */
[----:B------:R-:W-:Y:S01]  /*1b70*/  IMAD.MOV.U32 R19, RZ, RZ, R25 ;  /* 0x000000ffff137224 */ /* 0x000fe200078e0019 */
[----:B------:R-:W-:-:S07]  /*1b80*/  MOV R4, 0x1ba0 ;  /* 0x00001ba000047802 */ /* 0x000fce0000000f00 */
[----:B0-----:R-:W-:Y:S05]  /*1b90*/  CALL.REL.NOINC `($__internal_1_$__cuda_sm20_dsqrt_rn_f64_mediumpath_v1) ;  /* 0x0000000000cc7944 */ /* 0x001fea0003c00000 */
[----:B------:R-:W-:Y:S01]  /*1ba0*/  IMAD.MOV.U32 R26, RZ, RZ, R18 ;  /* 0x000000ffff1a7224 */ /* 0x000fe200078e0012 */
[----:B------:R-:W-:-:S07]  /*1bb0*/  MOV R27, R19 ;  /* 0x00000013001b7202 */ /* 0x000fce0000000f00 */
.L_x_18:
[----:B0-----:R-:W-:-:S10]  /*1bc0*/  DMUL R26, R8, R26 ;  /* 0x0000001a081a7228 */ /* 0x001fd40000000000 */
[----:B------:R-:W0:Y:S02]  /*1bd0*/  F2F.F32.F64 R26, R26 ;  /* 0x0000001a001a7310 */ /* 0x000e240000301000 */
[----:B0-----:R-:W-:-:S07]  /*1be0*/  FSEL R3, R26, RZ, P0 ;  /* 0x000000ff1a037208 */ /* 0x001fce0000000000 */
.L_x_17:
[----:B------:R-:W1:Y:S01]  /*1bf0*/  LDC.64 R16, c[0x0][0x3a0] ;  /* 0x0000e800ff107b82 */ /* 0x000e620000000a00 */
[----:B------:R-:W2:Y:S01]  /*1c00*/  LDCU UR5, c[0x0][0x39c] ;  /* 0x00007380ff0577ac */ /* 0x000ea20008000800 */
[----:B------:R-:W-:-:S05]  /*1c10*/  VIADD R5, R5, 0x1 ;  /* 0x0000000105057836 */ /* 0x000fca0000000000 */
[----:B--2---:R-:W-:Y:S01]  /*1c20*/  ISETP.GE.AND P0, PT, R5, UR5, PT ;  /* 0x0000000505007c0c */ /* 0x004fe2000bf06270 */
[----:B-1----:R-:W-:-:S05]  /*1c30*/  IMAD.WIDE.U32 R6, R6, 0x4, R16 ;  /* 0x0000000406067825 */ /* 0x002fca00078e0010 */
[----:B------:R1:W-:Y:S07]  /*1c40*/  STG.E desc[UR10][R6.64], R3 ;  /* 0x0000000306007986 */ /* 0x0003ee000c10190a */
[----:B------:R-:W-:Y:S05]  /*1c50*/  @!P0 BRA `(.L_x_19) ;  /* 0xfffffff000c08947 */ /* 0x000fea000383ffff */
[----:B------:R-:W-:Y:S05]  /*1c60*/  EXIT ;  /* 0x000000000000794d */ /* 0x000fea0003800000 */
        .weak           $__internal_0_$__cuda_sm20_dblrcp_rn_slowpath_v3
        .type           $__internal_0_$__cuda_sm20_dblrcp_rn_slowpath_v3,@function
        .size           $__internal_0_$__cuda_sm20_dblrcp_rn_slowpath_v3,($__internal_1_$__cuda_sm20_dsqrt_rn_f64_mediumpath_v1 - $__internal_0_$__cuda_sm20_dblrcp_rn_slowpath_v3)
$__internal_0_$__cuda_sm20_dblrcp_rn_slowpath_v3:
[----:B------:R-:W-:-:S14]  /*1c70*/  DSETP.GTU.AND P0, PT, |R6|, +INF , PT ;  /* 0x7ff000000600742a */ /* 0x000fdc0003f0c200 */
[----:B------:R-:W-:Y:S05]  /*1c80*/  @P0 BRA `(.L_x_20) ;  /* 0x00000000007c0947 */ /* 0x000fea0003800000 */
[----:B------:R-:W-:-:S05]  /*1c90*/  LOP3.LUT R3, R7, 0x7fffffff, RZ, 0xc0, !PT ;  /* 0x7fffffff07037812 */ /* 0x000fca00078ec0ff */
[----:B------:R-:W-:-:S05]  /*1ca0*/  VIADD R4, R3, 0xffffffff ;  /* 0xffffffff03047836 */ /* 0x000fca0000000000 */
[----:B------:R-:W-:-:S13]  /*1cb0*/  ISETP.GE.U32.AND P0, PT, R4, 0x7fefffff, PT ;  /* 0x7fefffff0400780c */ /* 0x000fda0003f06070 */
[----:B------:R-:W-:Y:S02]  /*1cc0*/  @P0 LOP3.LUT R11, R7, 0x7ff00000, RZ, 0x3c, !PT ;  /* 0x7ff00000070b0812 */ /* 0x000fe400078e3cff */
[----:B------:R-:W-:Y:S01]  /*1cd0*/  @P0 MOV R10, RZ ;  /* 0x000000ff000a0202 */ /* 0x000fe20000000f00 */
[----:B------:R-:W-:Y:S06]  /*1ce0*/  @P0 BRA `(.L_x_21) ;  /* 0x00000000006c0947 */ /* 0x000fec0003800000 */
[----:B------:R-:W-:-:S13]  /*1cf0*/  ISETP.GE.U32.AND P0, PT, R3, 0x1000001, PT ;  /* 0x010000010300780c */ /* 0x000fda0003f06070 */
[----:B------:R-:W-:Y:S05]  /*1d00*/  @!P0 BRA `(.L_x_22) ;  /* 0x0000000000348947 */ /* 0x000fea0003800000 */
[----:B------:R-:W-:Y:S02]  /*1d10*/  VIADD R11, R7, 0xc0200000 ;  /* 0xc0200000070b7836 */ /* 0x000fe40000000000 */
[----:B------:R-:W-:Y:S02]  /*1d20*/  IMAD.MOV.U32 R10, RZ, RZ, R6 ;  /* 0x000000ffff0a7224 */ /* 0x000fe400078e0006 */
[----:B------:R-:W0:Y:S04]  /*1d30*/  MUFU.RCP64H R13, R11 ;  /* 0x0000000b000d7308 */ /* 0x000e280000001800 */
[----:B0-----:R-:W-:-:S08]  /*1d40*/  DFMA R14, -R10, R12, 1 ;  /* 0x3ff000000a0e742b */ /* 0x001fd0000000010c */
[----:B------:R-:W-:-:S08]  /*1d50*/  DFMA R14, R14, R14, R14 ;  /* 0x0000000e0e0e722b */ /* 0x000fd0000000000e */
[----:B------:R-:W-:-:S08]  /*1d60*/  DFMA R14, R12, R14, R12 ;  /* 0x0000000e0c0e722b */ /* 0x000fd0000000000c */
[----:B------:R-:W-:-:S08]  /*1d70*/  DFMA R12, -R10, R14, 1 ;  /* 0x3ff000000a0c742b */ /* 0x000fd0000000010e */
[----:B------:R-:W-:-:S08]  /*1d80*/  DFMA R12, R14, R12, R14 ;  /* 0x0000000c0e0c722b */ /* 0x000fd0000000000e */
[----:B------:R-:W-:-:S08]  /*1d90*/  DMUL R12, R12, 2.2250738585072013831e-308 ;  /* 0x001000000c0c7828 */ /* 0x000fd00000000000 */
[----:B------:R-:W-:-:S08]  /*1da0*/  DFMA R6, -R6, R12, 1 ;  /* 0x3ff000000606742b */ /* 0x000fd0000000010c */
[----:B------:R-:W-:-:S08]  /*1db0*/  DFMA R6, R6, R6, R6 ;  /* 0x000000060606722b */ /* 0x000fd00000000006 */
[----:B------:R-:W-:Y:S01]  /*1dc0*/  DFMA R10, R12, R6, R12 ;  /* 0x000000060c0a722b */ /* 0x000fe2000000000c */
[----:B------:R-:W-:Y:S10]  /*1dd0*/  BRA `(.L_x_21) ;  /* 0x0000000000307947 */ /* 0x000ff40003800000 */
.L_x_22:
[----:B------:R-:W-:Y:S01]  /*1de0*/  DMUL R6, R6, 8.11296384146066816958e+31 ;  /* 0x4690000006067828 */ /* 0x000fe20000000000 */
[----:B------:R-:W-:-:S05]  /*1df0*/  MOV R10, R12 ;  /* 0x0000000c000a7202 */ /* 0x000fca0000000f00 */
[----:B------:R-:W0:Y:S02]  /*1e00*/  MUFU.RCP64H R11, R7 ;  /* 0x00000007000b7308 */ /* 0x000e240000001800 */
[----:B0-----:R-:W-:-:S08]  /*1e10*/  DFMA R12, -R6, R10, 1 ;  /* 0x3ff00000060c742b */ /* 0x001fd0000000010a */
[----:B------:R-:W-:-:S08]  /*1e20*/  DFMA R12, R12, R12, R12 ;  /* 0x0000000c0c0c722b */ /* 0x000fd0000000000c */
[----:B------:R-:W-:-:S08]  /*1e30*/  DFMA R12, R10, R12, R10 ;  /* 0x0000000c0a0c722b */ /* 0x000fd0000000000a */
[----:B------:R-:W-:-:S08]  /*1e40*/  DFMA R10, -R6, R12, 1 ;  /* 0x3ff00000060a742b */ /* 0x000fd0000000010c */
[----:B------:R-:W-:-:S08]  /*1e50*/  DFMA R10, R12, R10, R12 ;  /* 0x0000000a0c0a722b */ /* 0x000fd0000000000c */
[----:B------:R-:W-:Y:S01]  /*1e60*/  DMUL R10, R10, 8.11296384146066816958e+31 ;  /* 0x469000000a0a7828 */ /* 0x000fe20000000000 */
[----:B------:R-:W-:Y:S10]  /*1e70*/  BRA `(.L_x_21) ;  /* 0x0000000000087947 */ /* 0x000ff40003800000 */
.L_x_20:
[----:B------:R-:W-:Y:S01]  /*1e80*/  LOP3.LUT R11, R7, 0x80000, RZ, 0xfc, !PT ;  /* 0x00080000070b7812 */ /* 0x000fe200078efcff */
[----:B------:R-:W-:-:S07]  /*1e90*/  IMAD.MOV.U32 R10, RZ, RZ, R6 ;  /* 0x000000ffff0a7224 */ /* 0x000fce00078e0006 */
.L_x_21:
[----:B------:R-:W-:Y:S01]  /*1ea0*/  IMAD.MOV.U32 R6, RZ, RZ, R0 ;  /* 0x000000ffff067224 */ /* 0x000fe200078e0000 */
[----:B------:R-:W-:-:S04]  /*1eb0*/  MOV R7, 0x0 ;  /* 0x0000000000077802 */ /* 0x000fc80000000f00 */
[----:B------:R-:W-:Y:S05]  /*1ec0*/  RET.REL.NODEC R6 `(stddev_many_series_one_param_f32) ;  /* 0xffffffe0064c7950 */ /* 0x000fea0003c3ffff */
        .weak           $__internal_1_$__cuda_sm20_dsqrt_rn_f64_mediumpath_v1
        .type           $__internal_1_$__cuda_sm20_dsqrt_rn_f64_mediumpath_v1,@function
        .size           $__internal_1_$__cuda_sm20_dsqrt_rn_f64_mediumpath_v1,(.L_x_42 - $__internal_1_$__cuda_sm20_dsqrt_rn_f64_mediumpath_v1)
$__internal_1_$__cuda_sm20_dsqrt_rn_f64_mediumpath_v1:
[----:B------:R-:W-:-:S13]  /*1ed0*/  ISETP.GE.U32.AND P1, PT, R28, -0x3400000, PT ;  /* 0xfcc000001c00780c */ /* 0x000fda0003f26070 */
[----:B------:R-:W-:Y:S05]  /*1ee0*/  @!P1 BRA `(.L_x_23) ;  /* 0x0000000000209947 */ /* 0x000fea0003800000 */
[----:B------:R-:W-:-:S10]  /*1ef0*/  DFMA.RM R18, R22, R18, R20 ;  /* 0x000000121612722b */ /* 0x000fd40000004014 */
[----:B------:R-:W-:-:S05]  /*1f00*/  IADD3 R20, P1, PT, R18, 0x1, RZ ;  /* 0x0000000112147810 */ /* 0x000fca0007f3e0ff */
[----:B------:R-:W-:-:S06]  /*1f10*/  IMAD.X R21, RZ, RZ, R19, P1 ;  /* 0x000000ffff157224 */ /* 0x000fcc00008e0613 */
[----:B------:R-:W-:-:S08]  /*1f20*/  DFMA.RP R16, -R18, R20, R16 ;  /* 0x000000141210722b */ /* 0x000fd00000008110 */
[----:B------:R-:W-:-:S06]  /*1f30*/  DSETP.GT.AND P1, PT, R16, RZ, PT ;  /* 0x000000ff1000722a */ /* 0x000fcc0003f24000 */
[----:B------:R-:W-:Y:S02]  /*1f40*/  FSEL R18, R20, R18, P1 ;  /* 0x0000001214127208 */ /* 0x000fe40000800000 */
[----:B------:R-:W-:Y:S01]  /*1f50*/  FSEL R19, R21, R19, P1 ;  /* 0x0000001315137208 */ /* 0x000fe20000800000 */
[----:B------:R-:W-:Y:S06]  /*1f60*/  BRA `(.L_x_24) ;  /* 0x0000000000647947 */ /* 0x000fec0003800000 */
.L_x_23:
[----:B------:R-:W-:-:S14]  /*1f70*/  DSETP.NE.AND P1, PT, R16, RZ, PT ;  /* 0x000000ff1000722a */ /* 0x000fdc0003f25000 */
[----:B------:R-:W-:Y:S05]  /*1f80*/  @!P1 BRA `(.L_x_25) ;  /* 0x0000000000589947 */ /* 0x000fea0003800000 */
[----:B------:R-:W-:-:S13]  /*1f90*/  ISETP.GE.AND P1, PT, R17, RZ, PT ;  /* 0x000000ff1100720c */ /* 0x000fda0003f26270 */
[----:B------:R-:W-:Y:S01]  /*1fa0*/  @!P1 IMAD.MOV.U32 R18, RZ, RZ, 0x0 ;  /* 0x00000000ff129424 */ /* 0x000fe200078e00ff */
[----:B------:R-:W-:Y:S01]  /*1fb0*/  @!P1 MOV R19, 0xfff80000 ;  /* 0xfff8000000139802 */ /* 0x000fe20000000f00 */
[----:B------:R-:W-:Y:S06]  /*1fc0*/  @!P1 BRA `(.L_x_24) ;  /* 0x00000000004c9947 */ /* 0x000fec0003800000 */
[----:B------:R-:W-:-:S13]  /*1fd0*/  ISETP.GT.AND P1, PT, R17, 0x7fefffff, PT ;  /* 0x7fefffff1100780c */ /* 0x000fda0003f24270 */
[----:B------:R-:W-:Y:S05]  /*1fe0*/  @P1 BRA `(.L_x_25) ;  /* 0x0000000000401947 */ /* 0x000fea0003800000 */
[----:B------:R-:W-:Y:S01]  /*1ff0*/  DMUL R16, R16, 8.11296384146066816958e+31 ;  /* 0x4690000010107828 */ /* 0x000fe20000000000 */
[----:B------:R-:W-:Y:S01]  /*2000*/  IMAD.MOV.U32 R18, RZ, RZ, RZ ;  /* 0x000000ffff127224 */ /* 0x000fe200078e00ff */
[----:B------:R-:W-:Y:S01]  /*2010*/  MOV R23, 0x3fd80000 ;  /* 0x3fd8000000177802 */ /* 0x000fe20000000f00 */
[----:B------:R-:W-:-:S03]  /*2020*/  IMAD.MOV.U32 R22, RZ, RZ, 0x0 ;  /* 0x00000000ff167424 */ /* 0x000fc600078e00ff */
[----:B------:R-:W0:Y:S02]  /*2030*/  MUFU.RSQ64H R19, R17 ;  /* 0x0000001100137308 */ /* 0x000e240000001c00 */
[----:B0-----:R-:W-:-:S08]  /*2040*/  DMUL R20, R18, R18 ;  /* 0x0000001212147228 */ /* 0x001fd00000000000 */
[----:B------:R-:W-:-:S08]  /*2050*/  DFMA R20, R16, -R20, 1 ;  /* 0x3ff000001014742b */ /* 0x000fd00000000814 */
[----:B------:R-:W-:Y:S02]  /*2060*/  DFMA R22, R20, R22, 0.5 ;  /* 0x3fe000001416742b */ /* 0x000fe40000000016 */
[----:B------:R-:W-:-:S08]  /*2070*/  DMUL R20, R18, R20 ;  /* 0x0000001412147228 */ /* 0x000fd00000000000 */
[----:B------:R-:W-:-:S08]  /*2080*/  DFMA R20, R22, R20, R18 ;  /* 0x000000141614722b */ /* 0x000fd00000000012 */
[----:B------:R-:W-:Y:S02]  /*2090*/  DMUL R18, R16, R20 ;  /* 0x0000001410127228 */ /* 0x000fe40000000000 */
[----:B------:R-:W-:-:S06]  /*20a0*/  VIADD R21, R21, 0xfff00000 ;  /* 0xfff0000015157836 */ /* 0x000fcc0000000000 */
[----:B------:R-:W-:-:S08]  /*20b0*/  DFMA R22, R18, -R18, R16 ;  /* 0x800000121216722b */ /* 0x000fd00000000010 */
[----:B------:R-:W-:-:S10]  /*20c0*/  DFMA R18, R20, R22, R18 ;  /* 0x000000161412722b */ /* 0x000fd40000000012 */
[----:B------:R-:W-:Y:S01]  /*20d0*/  VIADD R19, R19, 0xfcb00000 ;  /* 0xfcb0000013137836 */ /* 0x000fe20000000000 */
[----:B------:R-:W-:Y:S06]  /*20e0*/  BRA `(.L_x_24) ;  /* 0x0000000000047947 */ /* 0x000fec0003800000 */
.L_x_25:
[----:B------:R-:W-:-:S11]  /*20f0*/  DADD R18, R16, R16 ;  /* 0x0000000010127229 */ /* 0x000fd60000000010 */
.L_x_24:
[----:B------:R-:W-:Y:S01]  /*2100*/  MOV R16, R4 ;  /* 0x0000000400107202 */ /* 0x000fe20000000f00 */
[----:B------:R-:W-:-:S04]  /*2110*/  IMAD.MOV.U32 R17, RZ, RZ, 0x0 ;  /* 0x00000000ff117424 */ /* 0x000fc800078e00ff */
[----:B------:R-:W-:Y:S05]  /*2120*/  RET.REL.NODEC R16 `(stddev_many_series_one_param_f32) ;  /* 0xffffffdc10b47950 */ /* 0x000fea0003c3ffff */
.L_x_26:
[----:B------:R-:W-:-:S00]  /*2130*/  BRA `(.L_x_26) ;  /* 0xfffffffc00fc7947 */ /* 0x000fc0000383ffff */
[----:B------:R-:W-:-:S00]  /*2140*/  NOP ;  /* 0x0000000000007918 */ /* 0x000fc00000000000 */
        /* <DEDUP_REMOVED lines=11> */
.L_x_42:


//--------------------- .text.stddev_batch_f32    --------------------------
	.section	.text.stddev_batch_f32,"ax",@progbits
	.align	128
        .global         stddev_batch_f32
        .type           stddev_batch_f32,@function
        .size           stddev_batch_f32,(.L_x_44 - stddev_batch_f32)
        .other          stddev_batch_f32,@"STO_CUDA_ENTRY STV_DEFAULT"
stddev_batch_f32:
.text.stddev_batch_f32:
[----:B------:R-:W-:Y:S01]  /*0000*/  LDC R1, c[0x0][0x37c] ;  /* 0x0000df00ff017b82 */ /* 0x000fe20000000800 */
[----:B------:R-:W0:Y:S01]  /*0010*/  S2R R28, SR_CTAID.Y ;  /* 0x00000000001c7919 */ /* 0x000e220000002600 */
[----:B------:R-:W0:Y:S02]  /*0020*/  LDCU UR4, c[0x0][0x3b0] ;  /* 0x00007600ff0477ac */ /* 0x000e240008000800 */
[----:B0-----:R-:W-:-:S13]  /*0030*/  ISETP.GE.AND P0, PT, R28, UR4, PT ;  /* 0x000000041c007c0c */ /* 0x001fda000bf06270 */
[----:B------:R-:W-:Y:S05]  /*0040*/  @P0 EXIT ;  /* 0x000000000000094d */ /* 0x000fea0003800000 */
[----:B------:R-:W0:Y:S01]  /*0050*/  LDC.64 R2, c[0x0][0x3a0] ;  /* 0x0000e800ff027b82 */ /* 0x000e220000000a00 */
[----:B------:R-:W1:Y:S01]  /*0060*/  LDCU.64 UR4, c[0x0][0x358] ;  /* 0x00006b00ff0477ac */ /* 0x000e620008000a00 */
[----:B0-----:R-:W-:-:S05]  /*0070*/  IMAD.WIDE.U32 R2, R28, 0x4, R2 ;  /* 0x000000041c027825 */ /* 0x001fca00078e0002 */
[----:B-1----:R-:W2:Y:S02]  /*0080*/  LDG.E.CONSTANT R0, desc[UR4][R2.64] ;  /* 0x0000000402007981 */ /* 0x002ea4000c1e9900 */
[----:B--2---:R-:W-:-:S13]  /*0090*/  ISETP.GE.AND P0, PT, R0, 0x1, PT ;  /* 0x000000010000780c */ /* 0x004fda0003f06270 */
[----:B------:R-:W-:Y:S05]  /*00a0*/  @!P0 EXIT ;  /* 0x000000000000894d */ /* 0x000fea0003800000 */
[----:B------:R-:W0:Y:S01]  /*00b0*/  S2R R29, SR_TID.X ;  /* 0x00000000001d7919 */ /* 0x000e220000002100 */
[----:B------:R-:W0:Y:S01]  /*00c0*/  S2UR UR6, SR_CTAID.X ;  /* 0x00000000000679c3 */ /* 0x000e220000002500 */
[----:B------:R-:W1:Y:S07]  /*00d0*/  LDCU UR7, c[0x0][0x398] ;  /* 0x00007300ff0777ac */ /* 0x000e6e0008000800 */
[----:B------:R-:W0:Y:S02]  /*00e0*/  LDC R34, c[0x0][0x360] ;  /* 0x0000d800ff227b82 */ /* 0x000e240000000800 */
[----:B0-----:R-:W-:-:S05]  /*00f0*/  IMAD R29, R34, UR6, R29 ;  /* 0x00000006221d7c24 */ /* 0x001fca000f8e021d */
[----:B-1----:R-:W-:-:S13]  /*0100*/  ISETP.GE.AND P0, PT, R29, UR7, PT ;  /* 0x000000071d007c0c */ /* 0x002fda000bf06270 */
[----:B------:R-:W-:Y:S05]  /*0110*/  @P0 EXIT ;  /* 0x000000000000094d */ /* 0x000fea0003800000 */
[----:B------:R-:W0:Y:S01]  /*0120*/  I2F.F64.U32 R4, R0 ;  /* 0x0000000000047312 */ /* 0x000e220000201800 */
[----:B------:R-:W1:Y:S07]  /*0130*/  LDC.64 R30, c[0x0][0x3a8] ;  /* 0x0000ea00ff1e7b82 */ /* 0x000e6e0000000a00 */
[----:B0-----:R-:W0:Y:S01]  /*0140*/  MUFU.RCP64H R3, R5 ;  /* 0x0000000500037308 */ /* 0x001e220000001800 */
[----:B------:R-:W-:-:S05]  /*0150*/  VIADD R2, R5, 0x300402 ;  /* 0x0030040205027836 */ /* 0x000fca0000000000 */
[----:B------:R-:W-:Y:S01]  /*0160*/  FSETP.GEU.AND P0, PT, |R2|, 5.8789094863358348022e-39, PT ;  /* 0x004004020200780b */ /* 0x000fe20003f0e200 */
[----:B-1----:R-:W-:Y:S01]  /*0170*/  IMAD.WIDE.U32 R30, R28, 0x4, R30 ;  /* 0x000000041c1e7825 */ /* 0x002fe200078e001e */
[----:B0-----:R-:W-:-:S08]  /*0180*/  DFMA R6, -R4, R2, 1 ;  /* 0x3ff000000406742b */ /* 0x001fd00000000102 */
[----:B------:R-:W-:-:S08]  /*0190*/  DFMA R6, R6, R6, R6 ;  /* 0x000000060606722b */ /* 0x000fd00000000006 */
[----:B------:R-:W-:-:S08]  /*01a0*/  DFMA R6, R2, R6, R2 ;  /* 0x000000060206722b */ /* 0x000fd00000000002 */
[----:B------:R-:W-:-:S08]  /*01b0*/  DFMA R12, -R4, R6, 1 ;  /* 0x3ff00000040c742b */ /* 0x000fd00000000106 */
[----:B------:R-:W-:Y:S01]  /*01c0*/  DFMA R12, R6, R12, R6 ;  /* 0x0000000c060c722b */ /* 0x000fe20000000006 */
[----:B------:R-:W-:Y:S10]  /*01d0*/  @P0 BRA `(.L_x_27) ;  /* 0x0000000000100947 */ /* 0x000ff40003800000 */
[----:B------:R-:W-:-:S05]  /*01e0*/  LOP3.LUT R2, R5, 0x7fffffff, RZ, 0xc0, !PT ;  /* 0x7fffffff05027812 */ /* 0x000fca00078ec0ff */
[----:B------:R-:W-:Y:S01]  /*01f0*/  VIADD R8, R2, 0xfff00000 ;  /* 0xfff0000002087836 */ /* 0x000fe20000000000 */
[----:B------:R-:W-:-:S07]  /*0200*/  MOV R2, 0x220 ;  /* 0x0000022000027802 */ /* 0x000fce0000000f00 */
[----:B------:R-:W-:Y:S05]  /*0210*/  CALL.REL.NOINC `($__internal_2_$__cuda_sm20_dblrcp_rn_slowpath_v3) ;  /* 0x0000000400247944 */ /* 0x000fea0003c00000 */
.L_x_27:
[----:B------:R-:W2:Y:S01]  /*0220*/  LDG.E.CONSTANT R30, desc[UR4][R30.64] ;  /* 0x000000041e1e7981 */ /* 0x000ea2000c1e9900 */
[----:B------:R-:W0:Y:S01]  /*0230*/  LDC R15, c[0x0][0x39c] ;  /* 0x0000e700ff0f7b82 */ /* 0x000e220000000800 */
[----:B------:R-:W1:Y:S01]  /*0240*/  LDCU UR6, c[0x0][0x370] ;  /* 0x00006e00ff0677ac */ /* 0x000e620008000800 */
[----:B------:R-:W3:Y:S06]  /*0250*/  LDCU UR7, c[0x0][0x398] ;  /* 0x00007300ff0777ac */ /* 0x000eec0008000800 */
[----:B------:R-:W4:Y:S08]  /*0260*/  LDC.64 R10, c[0x0][0x390] ;  /* 0x0000e400ff0a7b82 */ /* 0x000f300000000a00 */
[----:B------:R-:W2:Y:S01]  /*0270*/  LDC.64 R8, c[0x0][0x3b8] ;  /* 0x0000ee00ff087b82 */ /* 0x000ea20000000a00 */
[----:B-1----:R-:W-:-:S07]  /*0280*/  IMAD R34, R34, UR6, RZ ;  /* 0x0000000622227c24 */ /* 0x002fce000f8e02ff */
[----:B------:R-:W1:Y:S01]  /*0290*/  LDC.64 R6, c[0x0][0x380] ;  /* 0x0000e000ff067b82 */ /* 0x000e620000000a00 */
[----:B0-----:R-:W-:-:S07]  /*02a0*/  IADD3 R32, PT, PT, R0, -0x1, R15 ;  /* 0xffffffff00207810 */ /* 0x001fce0007ffe00f */
[----:B------:R-:W0:Y:S01]  /*02b0*/  LDC.64 R4, c[0x0][0x388] ;  /* 0x0000e200ff047b82 */ /* 0x000e220000000a00 */
[----:B-1234-:R2:W0:Y:S02]  /*02c0*/  F2F.F64.F32 R2, R30 ;  /* 0x0000001e00027310 */ /* 0x01e4240000201800 */
.L_x_32:
[----:B------:R-:W-:Y:S01]  /*02d0*/  ISETP.GE.AND P1, PT, R29, R32, PT ;  /* 0x000000201d00720c */ /* 0x000fe20003f26270 */
[----:B------:R-:W-:Y:S03]  /*02e0*/  BSSY.RECONVERGENT B0, `(.L_x_28) ;  /* 0x0000035000007945 */ /* 0x000fe60003800200 */
[----:B------:R-:W-:Y:S02]  /*02f0*/  FSETP.EQ.OR P0, PT, R30, RZ, !P1 ;  /* 0x000000ff1e00720b */ /* 0x000fe40004f02400 */
[----:B---3--:R-:W-:-:S11]  /*0300*/  FSEL R27, RZ, +QNAN , P1 ;  /* 0x7fffffffff1b7808 */ /* 0x008fd60000800000 */
[----:B-1----:R-:W-:Y:S05]  /*0310*/  @P0 BRA `(.L_x_29) ;  /* 0x0000000000c40947 */ /* 0x002fea0003800000 */
[----:B------:R-:W-:-:S04]  /*0320*/  IADD3 R14, PT, PT, R29, 0x1, -R0 ;  /* 0x000000011d0e7810 */ /* 0x000fc80007ffe800 */
[----:B------:R-:W-:Y:S01]  /*0330*/  VIMNMX R23, PT, PT, RZ, R14, !PT ;  /* 0x0000000eff177248 */ /* 0x000fe20007fe0100 */
[----:B------:R-:W-:-:S04]  /*0340*/  IMAD.WIDE R14, R29, 0x4, R10 ;  /* 0x000000041d0e7825 */ /* 0x000fc800078e020a */
[----:B------:R-:W-:Y:S02]  /*0350*/  IMAD.WIDE.U32 R16, R23, 0x4, R10 ;  /* 0x0000000417107825 */ /* 0x000fe400078e000a */
[----:B------:R-:W3:Y:S04]  /*0360*/  LDG.E.CONSTANT R14, desc[UR4][R14.64+0x4] ;  /* 0x000004040e0e7981 */ /* 0x000ee8000c1e9900 */
[----:B------:R-:W3:Y:S01]  /*0370*/  LDG.E.CONSTANT R17, desc[UR4][R16.64] ;  /* 0x0000000410117981 */ /* 0x000ee2000c1e9900 */
[----:B------:R-:W-:Y:S01]  /*0380*/  IMAD.MOV.U32 R27, RZ, RZ, 0x7fffffff ;  /* 0x7fffffffff1b7424 */ /* 0x000fe200078e00ff */
[----:B---3--:R-:W-:-:S13]  /*0390*/  ISETP.NE.AND P0, PT, R14, R17, PT ;  /* 0x000000110e00720c */ /* 0x008fda0003f05270 */
[----:B------:R-:W-:Y:S05]  /*03a0*/  @P0 BRA `(.L_x_29) ;  /* 0x0000000000a00947 */ /* 0x000fea0003800000 */
[----:B------:R-:W-:-:S04]  /*03b0*/  IMAD.WIDE.U32 R18, R23, 0x8, R6 ;  /* 0x0000000817127825 */ /* 0x000fc800078e0006 */
[----:B------:R-:W-:Y:S02]  /*03c0*/  IMAD.WIDE R20, R29, 0x8, R6 ;  /* 0x000000081d147825 */ /* 0x000fe400078e0206 */
[----:B------:R-:W3:Y:S04]  /*03d0*/  LDG.E.64.CONSTANT R18, desc[UR4][R18.64] ;  /* 0x0000000412127981 */ /* 0x000ee8000c1e9b00 */
[----:B------:R-:W3:Y:S01]  /*03e0*/  LDG.E.64.CONSTANT R14, desc[UR4][R20.64+0x8] ;  /* 0x00000804140e7981 */ /* 0x000ee2000c1e9b00 */
[----:B0-----:R-:W-:-:S04]  /*03f0*/  IMAD.WIDE.U32 R16, R23, 0x8, R4 ;  /* 0x0000000817107825 */ /* 0x001fc800078e0004 */
[----:B------:R-:W-:Y:S02]  /*0400*/  IMAD.WIDE R22, R29, 0x8, R4 ;  /* 0x000000081d167825 */ /* 0x000fe400078e0204 */
[----:B------:R-:W4:Y:S04]  /*0410*/  LDG.E.64.CONSTANT R16, desc[UR4][R16.64] ;  /* 0x0000000410107981 */ /* 0x000f28000c1e9b00 */
[----:B------:R-:W4:Y:S01]  /*0420*/  LDG.E.64.CONSTANT R22, desc[UR4][R22.64+0x8] ;  /* 0x0000080416167981 */ /* 0x000f22000c1e9b00 */
[----:B------:R-:W-:Y:S01]  /*0430*/  MOV R27, RZ ;  /* 0x000000ff001b7202 */ /* 0x000fe20000000f00 */
[----:B---3--:R-:W-:-:S08]  /*0440*/  DADD R14, R14, -R18 ;  /* 0x000000000e0e7229 */ /* 0x008fd00000000812 */
[----:B------:R-:W-:Y:S02]  /*0450*/  DMUL R24, R14, R12 ;  /* 0x0000000c0e187228 */ /* 0x000fe40000000000 */
[----:B----4-:R-:W-:-:S06]  /*0460*/  DADD R14, R22, -R16 ;  /* 0x00000000160e7229 */ /* 0x010fcc0000000810 */
[----:B------:R-:W-:-:S08]  /*0470*/  DMUL R24, R24, R24 ;  /* 0x0000001818187228 */ /* 0x000fd00000000000 */
[----:B------:R-:W-:-:S08]  /*0480*/  DFMA R14, R14, R12, -R24 ;  /* 0x0000000c0e0e722b */ /* 0x000fd00000000818 */
[----:B------:R-:W-:-:S14]  /*0490*/  DSETP.GT.AND P0, PT, R14, RZ, PT ;  /* 0x000000ff0e00722a */ /* 0x000fdc0003f04000 */
[----:B------:R-:W-:Y:S05]  /*04a0*/  @!P0 BRA `(.L_x_29) ;  /* 0x0000000000608947 */ /* 0x000fea0003800000 */
[----:B------:R-:W0:Y:S01]  /*04b0*/  MUFU.RSQ64H R17, R15 ;  /* 0x0000000f00117308 */ /* 0x000e220000001c00 */
[----:B------:R-:W-:Y:S01]  /*04c0*/  VIADD R16, R15, 0xfcb00000 ;  /* 0xfcb000000f107836 */ /* 0x000fe20000000000 */
[----:B------:R-:W-:Y:S01]  /*04d0*/  BSSY.RECONVERGENT B1, `(.L_x_30) ;  /* 0x0000013000017945 */ /* 0x000fe20003800200 */
[----:B------:R-:W-:Y:S02]  /*04e0*/  IMAD.MOV.U32 R20, RZ, RZ, 0x0 ;  /* 0x00000000ff147424 */ /* 0x000fe400078e00ff */
[----:B------:R-:W-:Y:S01]  /*04f0*/  IMAD.MOV.U32 R21, RZ, RZ, 0x3fd80000 ;  /* 0x3fd80000ff157424 */ /* 0x000fe200078e00ff */
[----:B------:R-:W-:Y:S01]  /*0500*/  ISETP.GE.U32.AND P0, PT, R16, 0x7ca00000, PT ;  /* 0x7ca000001000780c */ /* 0x000fe20003f06070 */
[----:B0-----:R-:W-:-:S08]  /*0510*/  DMUL R18, R16, R16 ;  /* 0x0000001010127228 */ /* 0x001fd00000000000 */
[----:B------:R-:W-:-:S08]  /*0520*/  DFMA R18, R14, -R18, 1 ;  /* 0x3ff000000e12742b */ /* 0x000fd00000000812 */
[----:B------:R-:W-:Y:S02]  /*0530*/  DFMA R20, R18, R20, 0.5 ;  /* 0x3fe000001214742b */ /* 0x000fe40000000014 */
[----:B------:R-:W-:-:S08]  /*0540*/  DMUL R18, R16, R18 ;  /* 0x0000001210127228 */ /* 0x000fd00000000000 */
[----:B------:R-:W-:-:S08]  /*0550*/  DFMA R18, R20, R18, R16 ;  /* 0x000000121412722b */ /* 0x000fd00000000010 */
[----:B------:R-:W-:Y:S02]  /*0560*/  DMUL R20, R14, R18 ;  /* 0x000000120e147228 */ /* 0x000fe40000000000 */
[----:B------:R-:W-:Y:S01]  /*0570*/  IADD3 R25, PT, PT, R19, -0x100000, RZ ;  /* 0xfff0000013197810 */ /* 0x000fe20007ffe0ff */
[----:B------:R-:W-:-:S05]  /*0580*/  IMAD.MOV.U32 R24, RZ, RZ, R18 ;  /* 0x000000ffff187224 */ /* 0x000fca00078e0012 */
[----:B------:R-:W-:-:S08]  /*0590*/  DFMA R22, R20, -R20, R14 ;  /* 0x800000141416722b */ /* 0x000fd0000000000e */
[----:B------:R-:W-:Y:S01]  /*05a0*/  DFMA R26, R22, R24, R20 ;  /* 0x00000018161a722b */ /* 0x000fe20000000014 */
[----:B------:R-:W-:Y:S10]  /*05b0*/  @!P0 BRA `(.L_x_31) ;  /* 0x0000000000108947 */ /* 0x000ff40003800000 */
[----:B------:R-:W-:-:S07]  /*05c0*/  MOV R26, 0x5e0 ;  /* 0x000005e0001a7802 */ /* 0x000fce0000000f00 */
[----:B--2---:R-:W-:Y:S05]  /*05d0*/  CALL.REL.NOINC `($__internal_3_$__cuda_sm20_dsqrt_rn_f64_mediumpath_v1) ;  /* 0x0000000000d07944 */ /* 0x004fea0003c00000 */
[----:B------:R-:W-:Y:S02]  /*05e0*/  IMAD.MOV.U32 R26, RZ, RZ, R16 ;  /* 0x000000ffff1a7224 */ /* 0x000fe400078e0010 */
[----:B------:R-:W-:-:S07]  /*05f0*/  IMAD.MOV.U32 R27, RZ, RZ, R17 ;  /* 0x000000ffff1b7224 */ /* 0x000fce00078e0011 */
.L_x_31:
[----:B------:R-:W-:Y:S05]  /*0600*/  BSYNC.RECONVERGENT B1 ;  /* 0x0000000000017941 */ /* 0x000fea0003800200 */
.L_x_30:
[----:B------:R-:W-:-:S10]  /*0610*/  DMUL R26, R2, R26 ;  /* 0x0000001a021a7228 */ /* 0x000fd40000000000 */
[----:B------:R1:W3:Y:S02]  /*0620*/  F2F.F32.F64 R27, R26 ;  /* 0x0000001a001b7310 */ /* 0x0002e40000301000 */
.L_x_29:
[----:B------:R-:W-:Y:S05]  /*0630*/  BSYNC.RECONVERGENT B0 ;  /* 0x0000000000007941 */ /* 0x000fea0003800200 */
.L_x_28:
[----:B------:R-:W-:Y:S01]  /*0640*/  IMAD R15, R28, UR7, R29 ;  /* 0x000000071c0f7c24 */ /* 0x000fe2000f8e021d */
[----:B------:R-:W-:-:S03]  /*0650*/  IADD3 R29, PT, PT, R34, R29, RZ ;  /* 0x0000001d221d7210 */ /* 0x000fc60007ffe0ff */
[----:B------:R-:W-:Y:S01]  /*0660*/  IMAD.WIDE R14, R15, 0x4, R8 ;  /* 0x000000040f0e7825 */ /* 0x000fe200078e0208 */
[----:B------:R-:W-:-:S04]  /*0670*/  ISETP.GE.AND P0, PT, R29, UR7, PT ;  /* 0x000000071d007c0c */ /* 0x000fc8000bf06270 */
[----:B---3--:R3:W-:Y:S09]  /*0680*/  STG.E desc[UR4][R14.64], R27 ;  /* 0x0000001b0e007986 */ /* 0x0087f2000c101904 */
[----:B------:R-:W-:Y:S05]  /*0690*/  @!P0 BRA `(.L_x_32) ;  /* 0xfffffffc000c8947 */ /* 0x000fea000383ffff */
[----:B------:R-:W-:Y:S05]  /*06a0*/  EXIT ;  /* 0x000000000000794d */ /* 0x000fea0003800000 */
        .weak           $__internal_2_$__cuda_sm20_dblrcp_rn_slowpath_v3
        .type           $__internal_2_$__cuda_sm20_dblrcp_rn_slowpath_v3,@function
        .size           $__internal_2_$__cuda_sm20_dblrcp_rn_slowpath_v3,($__internal_3_$__cuda_sm20_dsqrt_rn_f64_mediumpath_v1 - $__internal_2_$__cuda_sm20_dblrcp_rn_slowpath_v3)
$__internal_2_$__cuda_sm20_dblrcp_rn_slowpath_v3:
[----:B------:R-:W-:-:S14]  /*06b0*/  DSETP.GTU.AND P0, PT, |R4|, +INF , PT ;  /* 0x7ff000000400742a */ /* 0x000fdc0003f0c200 */
[----:B------:R-:W-:Y:S05]  /*06c0*/  @P0 BRA `(.L_x_33) ;  /* 0x00000000007c0947 */ /* 0x000fea0003800000 */
[----:B------:R-:W-:-:S05]  /*06d0*/  LOP3.LUT R3, R5, 0x7fffffff, RZ, 0xc0, !PT ;  /* 0x7fffffff05037812 */ /* 0x000fca00078ec0ff */
[----:B------:R-:W-:-:S05]  /*06e0*/  VIADD R6, R3, 0xffffffff ;  /* 0xffffffff03067836 */ /* 0x000fca0000000000 */
[----:B------:R-:W-:-:S13]  /*06f0*/  ISETP.GE.U32.AND P0, PT, R6, 0x7fefffff, PT ;  /* 0x7fefffff0600780c */ /* 0x000fda0003f06070 */
[----:B------:R-:W-:Y:S01]  /*0700*/  @P0 LOP3.LUT R7, R5, 0x7ff00000, RZ, 0x3c, !PT ;  /* 0x7ff0000005070812 */ /* 0x000fe200078e3cff */
[----:B------:R-:W-:Y:S01]  /*0710*/  @P0 IMAD.MOV.U32 R6, RZ, RZ, RZ ;  /* 0x000000ffff060224 */ /* 0x000fe200078e00ff */
[----:B------:R-:W-:Y:S06]  /*0720*/  @P0 BRA `(.L_x_34) ;  /* 0x00000000006c0947 */ /* 0x000fec0003800000 */
[----:B------:R-:W-:-:S13]  /*0730*/  ISETP.GE.U32.AND P0, PT, R3, 0x1000001, PT ;  /* 0x010000010300780c */ /* 0x000fda0003f06070 */
[----:B------:R-:W-:Y:S05]  /*0740*/  @!P0 BRA `(.L_x_35) ;  /* 0x0000000000348947 */ /* 0x000fea0003800000 */
[----:B------:R-:W-:Y:S01]  /*0750*/  IADD3 R7, PT, PT, R5, -0x3fe00000, RZ ;  /* 0xc020000005077810 */ /* 0x000fe20007ffe0ff */
[----:B------:R-:W-:-:S03]  /*0760*/  IMAD.MOV.U32 R6, RZ, RZ, R4 ;  /* 0x000000ffff067224 */ /* 0x000fc600078e0004 */
[----:B------:R-:W0:Y:S03]  /*0770*/  MUFU.RCP64H R9, R7 ;  /* 0x0000000700097308 */ /* 0x000e260000001800 */
        /* <DEDUP_REMOVED lines=10> */
.L_x_35:
[----:B------:R-:W-:Y:S01]  /*0820*/  DMUL R4, R4, 8.11296384146066816958e+31 ;  /* 0x4690000004047828 */ /* 0x000fe20000000000 */
[----:B------:R-:W-:-:S05]  /*0830*/  IMAD.MOV.U32 R6, RZ, RZ, R8 ;  /* 0x000000ffff067224 */ /* 0x000fca00078e0008 */
        /* <DEDUP_REMOVED lines=8> */
.L_x_33:
[----:B------:R-:W-:Y:S02]  /*08c0*/  LOP3.LUT R7, R5, 0x80000, RZ, 0xfc, !PT ;  /* 0x0008000005077812 */ /* 0x000fe400078efcff */
[----:B------:R-:W-:-:S07]  /*08d0*/  MOV R6, R4 ;  /* 0x0000000400067202 */ /* 0x000fce0000000f00 */
.L_x_34:
[----:B------:R-:W-:Y:S01]  /*08e0*/  MOV R3, 0x0 ;  /* 0x0000000000037802 */ /* 0x000fe20000000f00 */
[----:B------:R-:W-:Y:S02]  /*08f0*/  IMAD.MOV.U32 R12, RZ, RZ, R6 ;  /* 0x000000ffff0c7224 */ /* 0x000fe400078e0006 */
[----:B------:R-:W-:Y:S01]  /*0900*/  IMAD.MOV.U32 R13, RZ, RZ, R7 ;  /* 0x000000ffff0d7224 */ /* 0x000fe200078e0007 */
[----:B------:R-:W-:Y:S06]  /*0910*/  RET.REL.NODEC R2 `(stddev_batch_f32) ;  /* 0xfffffff402b87950 */ /* 0x000fec0003c3ffff */
        .weak           $__internal_3_$__cuda_sm20_dsqrt_rn_f64_mediumpath_v1
        .type           $__internal_3_$__cuda_sm20_dsqrt_rn_f64_mediumpath_v1,@function
        .size           $__internal_3_$__cuda_sm20_dsqrt_rn_f64_mediumpath_v1,(.L_x_44 - $__internal_3_$__cuda_sm20_dsqrt_rn_f64_mediumpath_v1)
$__internal_3_$__cuda_sm20_dsqrt_rn_f64_mediumpath_v1:
[----:B------:R-:W-:Y:S01]  /*0920*/  ISETP.GE.U32.AND P0, PT, R16, -0x3400000, PT ;  /* 0xfcc000001000780c */ /* 0x000fe20003f06070 */
[----:B------:R-:W-:Y:S01]  /*0930*/  BSSY.RECONVERGENT B2, `(.L_x_36) ;  /* 0x0000024000027945 */ /* 0x000fe20003800200 */
[----:B------:R-:W-:-:S11]  /*0940*/  IMAD.MOV.U32 R19, RZ, RZ, R25 ;  /* 0x000000ffff137224 */ /* 0x000fd600078e0019 */
        /* <DEDUP_REMOVED lines=9> */
.L_x_37:
[----:B------:R-:W-:-:S14]  /*09e0*/  DSETP.NE.AND P0, PT, R14, RZ, PT ;  /* 0x000000ff0e00722a */ /* 0x000fdc0003f05000 */
[----:B------:R-:W-:Y:S05]  /*09f0*/  @!P0 BRA `(.L_x_39) ;  /* 0x0000000000588947 */ /* 0x000fea0003800000 */
[----:B------:R-:W-:-:S13]  /*0a00*/  ISETP.GE.AND P0, PT, R15, RZ, PT ;  /* 0x000000ff0f00720c */ /* 0x000fda0003f06270 */
[----:B------:R-:W-:Y:S01]  /*0a10*/  @!P0 MOV R16, 0x0 ;  /* 0x0000000000108802 */ /* 0x000fe20000000f00 */
[----:B------:R-:W-:Y:S01]  /*0a20*/  @!P0 IMAD.MOV.U32 R17, RZ, RZ, -0x80000 ;  /* 0xfff80000ff118424 */ /* 0x000fe200078e00ff */
        /* <DEDUP_REMOVED lines=17> */
[----:B------:R-:W-:Y:S01]  /*0b40*/  IADD3 R17, PT, PT, R17, -0x3500000, RZ ;  /* 0xfcb0000011117810 */ /* 0x000fe20007ffe0ff */
[----:B------:R-:W-:Y:S06]  /*0b50*/  BRA `(.L_x_38) ;  /* 0x0000000000047947 */ /* 0x000fec0003800000 */
.L_x_39:
[----:B------:R-:W-:-:S11]  /*0b60*/  DADD R16, R14, R14 ;  /* 0x000000000e107229 */ /* 0x000fd6000000000e */
.L_x_38:
[----:B------:R-:W-:Y:S05]  /*0b70*/  BSYNC.RECONVERGENT B2 ;  /* 0x0000000000027941 */ /* 0x000fea0003800200 */
.L_x_36:
[----:B------:R-:W-:-:S04]  /*0b80*/  IMAD.MOV.U32 R27, RZ, RZ, 0x0 ;  /* 0x00000000ff1b7424 */ /* 0x000fc800078e00ff */
[----:B------:R-:W-:Y:S05]  /*0b90*/  RET.REL.NODEC R26 `(stddev_batch_f32) ;  /* 0xfffffff41a187950 */ /* 0x000fea0003c3ffff */
.L_x_40:
        /* <DEDUP_REMOVED lines=14> */
.L_x_44:


//--------------------- .nv.shared.reserved.0     --------------------------
	.section	.nv.shared.reserved.0,"aw",@nobits
	.weak		__nv_reservedSMEM_offset_0_alias
	.size		__nv_reservedSMEM_offset_0_alias, 0, 64
	.other		__nv_reservedSMEM_offset_0_alias,@"STO_CUDA_RESERVED_SHARED STV_DEFAULT"
__nv_reservedSMEM_offset_0_alias:
	.zero		0
	.zero		64


//--------------------- .nv.constant0.stddev_many_series_one_param_f32 --------------------------
	.section	.nv.constant0.stddev_many_series_one_param_f32,"a",@progbits
	.sectionflags	@""
	.align	4
.nv.constant0.stddev_many_series_one_param_f32:
	.zero		936


//--------------------- .nv.constant0.stddev_batch_f32 --------------------------
	.section	.nv.constant0.stddev_batch_f32,"a",@progbits
	.sectionflags	@""
	.align	4
.nv.constant0.stddev_batch_f32:
	.zero		960


//--------------------- SYMBOLS --------------------------

	.type		.nv.reservedSmem.offset0,@object
	.size		.nv.reservedSmem.offset0,0x4
